//
// Generated by NVIDIA NVVM Compiler
//
// Compiler Build ID: CL-36424714
// Cuda compilation tools, release 13.0, V13.0.88
// Based on NVVM 20.0.0
//

.version 9.0
.target sm_100
.address_size 64

	// .globl	_Z18cudaPartialsMinPosPfS_Pi
.const .align 4 .b8 dev_initial_ions[40000];
.extern .shared .align 16 .b8 sdata[];

.visible .entry _Z18cudaPartialsMinPosPfS_Pi(
	.param .u64 .ptr .align 1 _Z18cudaPartialsMinPosPfS_Pi_param_0,
	.param .u64 .ptr .align 1 _Z18cudaPartialsMinPosPfS_Pi_param_1,
	.param .u64 .ptr .align 1 _Z18cudaPartialsMinPosPfS_Pi_param_2
)
{
	.reg .pred 	%p<6>;
	.reg .b32 	%r<15>;
	.reg .b32 	%f<5>;
	.reg .b64 	%rd<12>;

	ld.param.u64 	%rd3, [_Z18cudaPartialsMinPosPfS_Pi_param_0];
	ld.param.u64 	%rd1, [_Z18cudaPartialsMinPosPfS_Pi_param_1];
	ld.param.u64 	%rd2, [_Z18cudaPartialsMinPosPfS_Pi_param_2];
	cvta.to.global.u64 	%rd4, %rd3;
	mov.u32 	%r1, %tid.x;
	mov.u32 	%r2, %ctaid.x;
	mov.u32 	%r14, %ntid.x;
	mad.lo.s32 	%r8, %r2, %r14, %r1;
	mul.wide.s32 	%rd5, %r8, 4;
	add.s64 	%rd6, %rd4, %rd5;
	ld.global.f32 	%f2, [%rd6];
	shl.b32 	%r9, %r1, 2;
	mov.u32 	%r10, sdata;
	add.s32 	%r4, %r10, %r9;
	st.shared.f32 	[%r4], %f2;
	st.shared.u32 	[%r4+1024], %r8;
	bar.sync 	0;
	setp.lt.u32 	%p1, %r14, 2;
	@%p1 bra 	$L__BB0_5;
$L__BB0_1:
	mov.u32 	%r5, %r14;
	shr.u32 	%r14, %r5, 1;
	setp.ge.u32 	%p2, %r1, %r14;
	@%p2 bra 	$L__BB0_4;
	ld.shared.f32 	%f3, [%r4];
	shl.b32 	%r11, %r14, 2;
	add.s32 	%r7, %r4, %r11;
	ld.shared.f32 	%f1, [%r7];
	setp.leu.f32 	%p3, %f3, %f1;
	@%p3 bra 	$L__BB0_4;
	st.shared.f32 	[%r4], %f1;
	ld.shared.u32 	%r12, [%r7+1024];
	st.shared.u32 	[%r4+1024], %r12;
$L__BB0_4:
	bar.sync 	0;
	setp.gt.u32 	%p4, %r5, 3;
	@%p4 bra 	$L__BB0_1;
$L__BB0_5:
	setp.ne.s32 	%p5, %r1, 0;
	@%p5 bra 	$L__BB0_7;
	ld.shared.f32 	%f4, [sdata];
	cvta.to.global.u64 	%rd7, %rd1;
	mul.wide.u32 	%rd8, %r2, 4;
	add.s64 	%rd9, %rd7, %rd8;
	st.global.f32 	[%rd9], %f4;
	ld.shared.u32 	%r13, [sdata+1024];
	cvta.to.global.u64 	%rd10, %rd2;
	add.s64 	%rd11, %rd10, %rd8;
	st.global.u32 	[%rd11], %r13;
$L__BB0_7:
	ret;

}
	// .globl	_Z10cudaMinPosPfPiS_S0_
.visible .entry _Z10cudaMinPosPfPiS_S0_(
	.param .u64 .ptr .align 1 _Z10cudaMinPosPfPiS_S0__param_0,
	.param .u64 .ptr .align 1 _Z10cudaMinPosPfPiS_S0__param_1,
	.param .u64 .ptr .align 1 _Z10cudaMinPosPfPiS_S0__param_2,
	.param .u64 .ptr .align 1 _Z10cudaMinPosPfPiS_S0__param_3
)
{
	.reg .pred 	%p<6>;
	.reg .b32 	%r<16>;
	.reg .b32 	%f<5>;
	.reg .b64 	%rd<12>;

	ld.param.u64 	%rd3, [_Z10cudaMinPosPfPiS_S0__param_0];
	ld.param.u64 	%rd4, [_Z10cudaMinPosPfPiS_S0__param_1];
	ld.param.u64 	%rd1, [_Z10cudaMinPosPfPiS_S0__param_2];
	ld.param.u64 	%rd2, [_Z10cudaMinPosPfPiS_S0__param_3];
	cvta.to.global.u64 	%rd5, %rd4;
	cvta.to.global.u64 	%rd6, %rd3;
	mov.u32 	%r1, %tid.x;
	mov.u32 	%r7, %ctaid.x;
	mov.u32 	%r15, %ntid.x;
	mad.lo.s32 	%r8, %r7, %r15, %r1;
	mul.wide.s32 	%rd7, %r8, 4;
	add.s64 	%rd8, %rd6, %rd7;
	ld.global.f32 	%f2, [%rd8];
	shl.b32 	%r9, %r1, 2;
	mov.u32 	%r10, sdata;
	add.s32 	%r3, %r10, %r9;
	st.shared.f32 	[%r3], %f2;
	add.s64 	%rd9, %rd5, %rd7;
	ld.global.u32 	%r11, [%rd9];
	st.shared.u32 	[%r3+1024], %r11;
	bar.sync 	0;
	setp.lt.u32 	%p1, %r15, 2;
	@%p1 bra 	$L__BB1_5;
$L__BB1_1:
	mov.u32 	%r4, %r15;
	shr.u32 	%r15, %r4, 1;
	setp.ge.u32 	%p2, %r1, %r15;
	@%p2 bra 	$L__BB1_4;
	ld.shared.f32 	%f3, [%r3];
	shl.b32 	%r12, %r15, 2;
	add.s32 	%r6, %r3, %r12;
	ld.shared.f32 	%f1, [%r6];
	setp.leu.f32 	%p3, %f3, %f1;
	@%p3 bra 	$L__BB1_4;
	st.shared.f32 	[%r3], %f1;
	ld.shared.u32 	%r13, [%r6+1024];
	st.shared.u32 	[%r3+1024], %r13;
$L__BB1_4:
	bar.sync 	0;
	setp.gt.u32 	%p4, %r4, 3;
	@%p4 bra 	$L__BB1_1;
$L__BB1_5:
	setp.ne.s32 	%p5, %r1, 0;
	@%p5 bra 	$L__BB1_7;
	ld.shared.f32 	%f4, [sdata];
	cvta.to.global.u64 	%rd10, %rd1;
	st.global.f32 	[%rd10], %f4;
	ld.shared.u32 	%r14, [sdata+1024];
	cvta.to.global.u64 	%rd11, %rd2;
	st.global.u32 	[%rd11], %r14;
$L__BB1_7:
	ret;

}
	// .globl	_Z9update_QsPfP4Ionsi
.visible .entry _Z9update_QsPfP4Ionsi(
	.param .u64 .ptr .align 1 _Z9update_QsPfP4Ionsi_param_0,
	.param .u64 .ptr .align 1 _Z9update_QsPfP4Ionsi_param_1,
	.param .u32 _Z9update_QsPfP4Ionsi_param_2
)
{
	.reg .pred 	%p<21>;
	.reg .b32 	%r<34>;
	.reg .b32 	%f<138>;
	.reg .b64 	%rd<9>;

	ld.param.u64 	%rd2, [_Z9update_QsPfP4Ionsi_param_0];
	ld.param.u64 	%rd3, [_Z9update_QsPfP4Ionsi_param_1];
	ld.param.u32 	%r3, [_Z9update_QsPfP4Ionsi_param_2];
	mov.u32 	%r4, %tid.x;
	mov.u32 	%r5, %ctaid.x;
	mov.u32 	%r6, %ntid.x;
	mad.lo.s32 	%r1, %r5, %r6, %r4;
	setp.gt.s32 	%p1, %r1, 67108863;
	@%p1 bra 	$L__BB2_13;
	cvta.to.global.u64 	%rd4, %rd2;
	mul.wide.s32 	%rd5, %r1, 4;
	add.s64 	%rd1, %rd4, %rd5;
	ld.global.f32 	%f1, [%rd1];
	setp.eq.f32 	%p2, %f1, 0f7F800000;
	@%p2 bra 	$L__BB2_13;
	shr.s32 	%r7, %r1, 31;
	shr.u32 	%r8, %r7, 19;
	add.s32 	%r9, %r1, %r8;
	shr.s32 	%r2, %r9, 13;
	and.b32  	%r10, %r9, -8192;
	sub.s32 	%r11, %r1, %r10;
	cvt.rn.f32.s32 	%f16, %r11;
	cvta.to.global.u64 	%rd6, %rd3;
	mul.wide.s32 	%rd7, %r3, 4;
	add.s64 	%rd8, %rd6, %rd7;
	ld.global.f32 	%f17, [%rd8+19996];
	ld.global.f32 	%f2, [%rd8+23996];
	sub.f32 	%f3, %f16, %f17;
	abs.f32 	%f4, %f3;
	setp.eq.f32 	%p3, %f3, 0f3F800000;
	mov.f32 	%f136, 0f3F800000;
	@%p3 bra 	$L__BB2_7;
	setp.num.f32 	%p4, %f4, %f4;
	@%p4 bra 	$L__BB2_5;
	mov.f32 	%f73, 0f40000000;
	add.rn.f32 	%f136, %f3, %f73;
	bra.uni 	$L__BB2_7;
$L__BB2_5:
	setp.lt.f32 	%p5, %f4, 0f00800000;
	mul.f32 	%f18, %f4, 0f4B800000;
	selp.f32 	%f19, %f18, %f4, %p5;
	mov.b32 	%r12, %f19;
	add.s32 	%r13, %r12, -1060439283;
	and.b32  	%r14, %r13, -8388608;
	sub.s32 	%r15, %r12, %r14;
	mov.b32 	%f20, %r15;
	cvt.rn.f32.s32 	%f21, %r14;
	selp.f32 	%f22, 0fC1C00000, 0f00000000, %p5;
	fma.rn.f32 	%f23, %f21, 0f34000000, %f22;
	add.f32 	%f24, %f20, 0fBF800000;
	add.f32 	%f25, %f20, 0f3F800000;
	rcp.approx.ftz.f32 	%f26, %f25;
	add.f32 	%f27, %f24, %f24;
	mul.f32 	%f28, %f27, %f26;
	mul.f32 	%f29, %f28, %f28;
	neg.f32 	%f30, %f28;
	sub.f32 	%f31, %f24, %f28;
	add.f32 	%f32, %f31, %f31;
	fma.rn.f32 	%f33, %f30, %f24, %f32;
	mul.rn.f32 	%f34, %f26, %f33;
	fma.rn.f32 	%f35, %f29, 0f3A2C32E4, 0f3B52E7DB;
	fma.rn.f32 	%f36, %f35, %f29, 0f3C93BB73;
	fma.rn.f32 	%f37, %f36, %f29, 0f3DF6384F;
	mul.rn.f32 	%f38, %f37, %f29;
	fma.rn.f32 	%f39, %f28, 0f3FB8AA3B, %f23;
	mul.f32 	%f40, %f38, 0f40400000;
	sub.f32 	%f41, %f23, %f39;
	fma.rn.f32 	%f42, %f28, 0f3FB8AA3B, %f41;
	fma.rn.f32 	%f43, %f34, 0f3FB8AA3B, %f42;
	fma.rn.f32 	%f44, %f28, 0f32A55E34, %f43;
	fma.rn.f32 	%f45, %f40, %f34, %f44;
	fma.rn.f32 	%f46, %f38, %f28, %f45;
	add.rn.f32 	%f47, %f39, %f46;
	mov.f32 	%f48, 0f40000000;
	mul.rn.f32 	%f49, %f47, %f48;
	cvt.rni.f32.f32 	%f50, %f49;
	sub.f32 	%f51, %f49, %f50;
	neg.f32 	%f52, %f49;
	fma.rn.f32 	%f53, %f47, 0f40000000, %f52;
	neg.f32 	%f54, %f39;
	add.rn.f32 	%f55, %f47, %f54;
	neg.f32 	%f56, %f55;
	add.rn.f32 	%f57, %f46, %f56;
	fma.rn.f32 	%f58, %f57, 0f40000000, %f53;
	add.f32 	%f59, %f51, %f58;
	setp.gt.f32 	%p6, %f50, 0f00000000;
	selp.b32 	%r16, 0, -2097152000, %p6;
	setp.neu.f32 	%p7, %f3, 0f00000000;
	setp.neu.f32 	%p8, %f4, 0f7F800000;
	setp.lt.f32 	%p9, %f49, 0f00000000;
	selp.f32 	%f60, 0f00000000, 0f7F800000, %p9;
	abs.f32 	%f61, %f49;
	setp.gt.f32 	%p10, %f61, 0f43180000;
	cvt.rzi.s32.f32 	%r17, %f50;
	shl.b32 	%r18, %r17, 23;
	sub.s32 	%r19, %r18, %r16;
	mov.b32 	%f62, %r19;
	add.s32 	%r20, %r16, 2130706432;
	mov.b32 	%f63, %r20;
	fma.rn.f32 	%f64, %f59, 0f391FCB8E, 0f3AAF85ED;
	fma.rn.f32 	%f65, %f64, %f59, 0f3C1D9856;
	fma.rn.f32 	%f66, %f65, %f59, 0f3D6357BB;
	fma.rn.f32 	%f67, %f66, %f59, 0f3E75FDEC;
	fma.rn.f32 	%f68, %f67, %f59, 0f3F317218;
	fma.rn.f32 	%f69, %f68, %f59, 0f3F800000;
	mul.f32 	%f70, %f69, %f63;
	mul.f32 	%f71, %f70, %f62;
	selp.f32 	%f136, %f60, %f71, %p10;
	and.pred  	%p11, %p7, %p8;
	@%p11 bra 	$L__BB2_7;
	add.f32 	%f72, %f3, %f3;
	mov.b32 	%r21, %f72;
	and.b32  	%r22, %r21, 2147483647;
	mov.b32 	%f136, %r22;
$L__BB2_7:
	cvt.rn.f32.s32 	%f75, %r2;
	sub.f32 	%f9, %f75, %f2;
	abs.f32 	%f10, %f9;
	setp.eq.f32 	%p12, %f9, 0f3F800000;
	mov.f32 	%f137, 0f3F800000;
	@%p12 bra 	$L__BB2_12;
	setp.num.f32 	%p13, %f10, %f10;
	@%p13 bra 	$L__BB2_10;
	mov.f32 	%f131, 0f40000000;
	add.rn.f32 	%f137, %f9, %f131;
	bra.uni 	$L__BB2_12;
$L__BB2_10:
	setp.lt.f32 	%p14, %f10, 0f00800000;
	mul.f32 	%f76, %f10, 0f4B800000;
	selp.f32 	%f77, %f76, %f10, %p14;
	mov.b32 	%r23, %f77;
	add.s32 	%r24, %r23, -1060439283;
	and.b32  	%r25, %r24, -8388608;
	sub.s32 	%r26, %r23, %r25;
	mov.b32 	%f78, %r26;
	cvt.rn.f32.s32 	%f79, %r25;
	selp.f32 	%f80, 0fC1C00000, 0f00000000, %p14;
	fma.rn.f32 	%f81, %f79, 0f34000000, %f80;
	add.f32 	%f82, %f78, 0fBF800000;
	add.f32 	%f83, %f78, 0f3F800000;
	rcp.approx.ftz.f32 	%f84, %f83;
	add.f32 	%f85, %f82, %f82;
	mul.f32 	%f86, %f85, %f84;
	mul.f32 	%f87, %f86, %f86;
	neg.f32 	%f88, %f86;
	sub.f32 	%f89, %f82, %f86;
	add.f32 	%f90, %f89, %f89;
	fma.rn.f32 	%f91, %f88, %f82, %f90;
	mul.rn.f32 	%f92, %f84, %f91;
	fma.rn.f32 	%f93, %f87, 0f3A2C32E4, 0f3B52E7DB;
	fma.rn.f32 	%f94, %f93, %f87, 0f3C93BB73;
	fma.rn.f32 	%f95, %f94, %f87, 0f3DF6384F;
	mul.rn.f32 	%f96, %f95, %f87;
	fma.rn.f32 	%f97, %f86, 0f3FB8AA3B, %f81;
	mul.f32 	%f98, %f96, 0f40400000;
	sub.f32 	%f99, %f81, %f97;
	fma.rn.f32 	%f100, %f86, 0f3FB8AA3B, %f99;
	fma.rn.f32 	%f101, %f92, 0f3FB8AA3B, %f100;
	fma.rn.f32 	%f102, %f86, 0f32A55E34, %f101;
	fma.rn.f32 	%f103, %f98, %f92, %f102;
	fma.rn.f32 	%f104, %f96, %f86, %f103;
	add.rn.f32 	%f105, %f97, %f104;
	mov.f32 	%f106, 0f40000000;
	mul.rn.f32 	%f107, %f105, %f106;
	cvt.rni.f32.f32 	%f108, %f107;
	sub.f32 	%f109, %f107, %f108;
	neg.f32 	%f110, %f107;
	fma.rn.f32 	%f111, %f105, 0f40000000, %f110;
	neg.f32 	%f112, %f97;
	add.rn.f32 	%f113, %f105, %f112;
	neg.f32 	%f114, %f113;
	add.rn.f32 	%f115, %f104, %f114;
	fma.rn.f32 	%f116, %f115, 0f40000000, %f111;
	add.f32 	%f117, %f109, %f116;
	setp.gt.f32 	%p15, %f108, 0f00000000;
	selp.b32 	%r27, 0, -2097152000, %p15;
	setp.neu.f32 	%p16, %f9, 0f00000000;
	setp.neu.f32 	%p17, %f10, 0f7F800000;
	setp.lt.f32 	%p18, %f107, 0f00000000;
	selp.f32 	%f118, 0f00000000, 0f7F800000, %p18;
	abs.f32 	%f119, %f107;
	setp.gt.f32 	%p19, %f119, 0f43180000;
	cvt.rzi.s32.f32 	%r28, %f108;
	shl.b32 	%r29, %r28, 23;
	sub.s32 	%r30, %r29, %r27;
	mov.b32 	%f120, %r30;
	add.s32 	%r31, %r27, 2130706432;
	mov.b32 	%f121, %r31;
	fma.rn.f32 	%f122, %f117, 0f391FCB8E, 0f3AAF85ED;
	fma.rn.f32 	%f123, %f122, %f117, 0f3C1D9856;
	fma.rn.f32 	%f124, %f123, %f117, 0f3D6357BB;
	fma.rn.f32 	%f125, %f124, %f117, 0f3E75FDEC;
	fma.rn.f32 	%f126, %f125, %f117, 0f3F317218;
	fma.rn.f32 	%f127, %f126, %f117, 0f3F800000;
	mul.f32 	%f128, %f127, %f121;
	mul.f32 	%f129, %f128, %f120;
	selp.f32 	%f137, %f118, %f129, %p19;
	and.pred  	%p20, %p16, %p17;
	@%p20 bra 	$L__BB2_12;
	add.f32 	%f130, %f9, %f9;
	mov.b32 	%r32, %f130;
	and.b32  	%r33, %r32, 2147483647;
	mov.b32 	%f137, %r33;
$L__BB2_12:
	add.f32 	%f132, %f136, %f137;
	sqrt.rn.f32 	%f133, %f132;
	rcp.rn.f32 	%f134, %f133;
	add.f32 	%f135, %f1, %f134;
	st.global.f32 	[%rd1], %f135;
$L__BB2_13:
	ret;

}
	// .globl	_Z6set_QsPf
.visible .entry _Z6set_QsPf(
	.param .u64 .ptr .align 1 _Z6set_QsPf_param_0
)
{
	.reg .pred 	%p<21>;
	.reg .b32 	%r<37>;
	.reg .b32 	%f<140>;
	.reg .b64 	%rd<9>;

	ld.param.u64 	%rd3, [_Z6set_QsPf_param_0];
	mov.u32 	%r4, %tid.x;
	mov.u32 	%r5, %ctaid.x;
	mov.u32 	%r6, %ntid.x;
	mad.lo.s32 	%r1, %r5, %r6, %r4;
	setp.gt.s32 	%p1, %r1, 67108863;
	@%p1 bra 	$L__BB3_14;
	shr.s32 	%r8, %r1, 31;
	shr.u32 	%r9, %r8, 19;
	add.s32 	%r10, %r1, %r9;
	and.b32  	%r11, %r10, -8192;
	sub.s32 	%r12, %r1, %r11;
	cvt.rn.f32.s32 	%f1, %r12;
	shr.s32 	%r13, %r10, 13;
	cvt.rn.f32.s32 	%f2, %r13;
	mov.f32 	%f137, 0f00000000;
	mov.b32 	%r36, 0;
	mov.u64 	%rd8, dev_initial_ions;
$L__BB3_2:
	ld.const.f32 	%f20, [%rd8];
	ld.const.f32 	%f4, [%rd8+20000];
	sub.f32 	%f5, %f1, %f20;
	abs.f32 	%f6, %f5;
	setp.eq.f32 	%p2, %f5, 0f3F800000;
	mov.f32 	%f138, 0f3F800000;
	@%p2 bra 	$L__BB3_7;
	setp.num.f32 	%p3, %f6, %f6;
	@%p3 bra 	$L__BB3_5;
	mov.f32 	%f76, 0f40000000;
	add.rn.f32 	%f138, %f5, %f76;
	bra.uni 	$L__BB3_7;
$L__BB3_5:
	setp.lt.f32 	%p4, %f6, 0f00800000;
	mul.f32 	%f21, %f6, 0f4B800000;
	selp.f32 	%f22, %f21, %f6, %p4;
	mov.b32 	%r14, %f22;
	add.s32 	%r15, %r14, -1060439283;
	and.b32  	%r16, %r15, -8388608;
	sub.s32 	%r17, %r14, %r16;
	mov.b32 	%f23, %r17;
	cvt.rn.f32.s32 	%f24, %r16;
	selp.f32 	%f25, 0fC1C00000, 0f00000000, %p4;
	fma.rn.f32 	%f26, %f24, 0f34000000, %f25;
	add.f32 	%f27, %f23, 0fBF800000;
	add.f32 	%f28, %f23, 0f3F800000;
	rcp.approx.ftz.f32 	%f29, %f28;
	add.f32 	%f30, %f27, %f27;
	mul.f32 	%f31, %f30, %f29;
	mul.f32 	%f32, %f31, %f31;
	neg.f32 	%f33, %f31;
	sub.f32 	%f34, %f27, %f31;
	add.f32 	%f35, %f34, %f34;
	fma.rn.f32 	%f36, %f33, %f27, %f35;
	mul.rn.f32 	%f37, %f29, %f36;
	fma.rn.f32 	%f38, %f32, 0f3A2C32E4, 0f3B52E7DB;
	fma.rn.f32 	%f39, %f38, %f32, 0f3C93BB73;
	fma.rn.f32 	%f40, %f39, %f32, 0f3DF6384F;
	mul.rn.f32 	%f41, %f40, %f32;
	fma.rn.f32 	%f42, %f31, 0f3FB8AA3B, %f26;
	mul.f32 	%f43, %f41, 0f40400000;
	sub.f32 	%f44, %f26, %f42;
	fma.rn.f32 	%f45, %f31, 0f3FB8AA3B, %f44;
	fma.rn.f32 	%f46, %f37, 0f3FB8AA3B, %f45;
	fma.rn.f32 	%f47, %f31, 0f32A55E34, %f46;
	fma.rn.f32 	%f48, %f43, %f37, %f47;
	fma.rn.f32 	%f49, %f41, %f31, %f48;
	add.rn.f32 	%f50, %f42, %f49;
	mov.f32 	%f51, 0f40000000;
	mul.rn.f32 	%f52, %f50, %f51;
	cvt.rni.f32.f32 	%f53, %f52;
	sub.f32 	%f54, %f52, %f53;
	neg.f32 	%f55, %f52;
	fma.rn.f32 	%f56, %f50, 0f40000000, %f55;
	neg.f32 	%f57, %f42;
	add.rn.f32 	%f58, %f50, %f57;
	neg.f32 	%f59, %f58;
	add.rn.f32 	%f60, %f49, %f59;
	fma.rn.f32 	%f61, %f60, 0f40000000, %f56;
	add.f32 	%f62, %f54, %f61;
	setp.gt.f32 	%p5, %f53, 0f00000000;
	selp.b32 	%r18, 0, -2097152000, %p5;
	setp.neu.f32 	%p6, %f5, 0f00000000;
	setp.neu.f32 	%p7, %f6, 0f7F800000;
	setp.lt.f32 	%p8, %f52, 0f00000000;
	selp.f32 	%f63, 0f00000000, 0f7F800000, %p8;
	abs.f32 	%f64, %f52;
	setp.gt.f32 	%p9, %f64, 0f43180000;
	cvt.rzi.s32.f32 	%r19, %f53;
	shl.b32 	%r20, %r19, 23;
	sub.s32 	%r21, %r20, %r18;
	mov.b32 	%f65, %r21;
	add.s32 	%r22, %r18, 2130706432;
	mov.b32 	%f66, %r22;
	fma.rn.f32 	%f67, %f62, 0f391FCB8E, 0f3AAF85ED;
	fma.rn.f32 	%f68, %f67, %f62, 0f3C1D9856;
	fma.rn.f32 	%f69, %f68, %f62, 0f3D6357BB;
	fma.rn.f32 	%f70, %f69, %f62, 0f3E75FDEC;
	fma.rn.f32 	%f71, %f70, %f62, 0f3F317218;
	fma.rn.f32 	%f72, %f71, %f62, 0f3F800000;
	mul.f32 	%f73, %f72, %f66;
	mul.f32 	%f74, %f73, %f65;
	selp.f32 	%f138, %f63, %f74, %p9;
	and.pred  	%p10, %p6, %p7;
	@%p10 bra 	$L__BB3_7;
	add.f32 	%f75, %f5, %f5;
	mov.b32 	%r23, %f75;
	and.b32  	%r24, %r23, 2147483647;
	mov.b32 	%f138, %r24;
$L__BB3_7:
	sub.f32 	%f11, %f2, %f4;
	abs.f32 	%f12, %f11;
	setp.eq.f32 	%p11, %f11, 0f3F800000;
	mov.f32 	%f139, 0f3F800000;
	@%p11 bra 	$L__BB3_12;
	setp.num.f32 	%p12, %f12, %f12;
	@%p12 bra 	$L__BB3_10;
	mov.f32 	%f133, 0f40000000;
	add.rn.f32 	%f139, %f11, %f133;
	bra.uni 	$L__BB3_12;
$L__BB3_10:
	setp.lt.f32 	%p13, %f12, 0f00800000;
	mul.f32 	%f78, %f12, 0f4B800000;
	selp.f32 	%f79, %f78, %f12, %p13;
	mov.b32 	%r25, %f79;
	add.s32 	%r26, %r25, -1060439283;
	and.b32  	%r27, %r26, -8388608;
	sub.s32 	%r28, %r25, %r27;
	mov.b32 	%f80, %r28;
	cvt.rn.f32.s32 	%f81, %r27;
	selp.f32 	%f82, 0fC1C00000, 0f00000000, %p13;
	fma.rn.f32 	%f83, %f81, 0f34000000, %f82;
	add.f32 	%f84, %f80, 0fBF800000;
	add.f32 	%f85, %f80, 0f3F800000;
	rcp.approx.ftz.f32 	%f86, %f85;
	add.f32 	%f87, %f84, %f84;
	mul.f32 	%f88, %f87, %f86;
	mul.f32 	%f89, %f88, %f88;
	neg.f32 	%f90, %f88;
	sub.f32 	%f91, %f84, %f88;
	add.f32 	%f92, %f91, %f91;
	fma.rn.f32 	%f93, %f90, %f84, %f92;
	mul.rn.f32 	%f94, %f86, %f93;
	fma.rn.f32 	%f95, %f89, 0f3A2C32E4, 0f3B52E7DB;
	fma.rn.f32 	%f96, %f95, %f89, 0f3C93BB73;
	fma.rn.f32 	%f97, %f96, %f89, 0f3DF6384F;
	mul.rn.f32 	%f98, %f97, %f89;
	fma.rn.f32 	%f99, %f88, 0f3FB8AA3B, %f83;
	mul.f32 	%f100, %f98, 0f40400000;
	sub.f32 	%f101, %f83, %f99;
	fma.rn.f32 	%f102, %f88, 0f3FB8AA3B, %f101;
	fma.rn.f32 	%f103, %f94, 0f3FB8AA3B, %f102;
	fma.rn.f32 	%f104, %f88, 0f32A55E34, %f103;
	fma.rn.f32 	%f105, %f100, %f94, %f104;
	fma.rn.f32 	%f106, %f98, %f88, %f105;
	add.rn.f32 	%f107, %f99, %f106;
	mov.f32 	%f108, 0f40000000;
	mul.rn.f32 	%f109, %f107, %f108;
	cvt.rni.f32.f32 	%f110, %f109;
	sub.f32 	%f111, %f109, %f110;
	neg.f32 	%f112, %f109;
	fma.rn.f32 	%f113, %f107, 0f40000000, %f112;
	neg.f32 	%f114, %f99;
	add.rn.f32 	%f115, %f107, %f114;
	neg.f32 	%f116, %f115;
	add.rn.f32 	%f117, %f106, %f116;
	fma.rn.f32 	%f118, %f117, 0f40000000, %f113;
	add.f32 	%f119, %f111, %f118;
	setp.gt.f32 	%p14, %f110, 0f00000000;
	selp.b32 	%r29, 0, -2097152000, %p14;
	setp.neu.f32 	%p15, %f11, 0f00000000;
	setp.neu.f32 	%p16, %f12, 0f7F800000;
	setp.lt.f32 	%p17, %f109, 0f00000000;
	selp.f32 	%f120, 0f00000000, 0f7F800000, %p17;
	abs.f32 	%f121, %f109;
	setp.gt.f32 	%p18, %f121, 0f43180000;
	cvt.rzi.s32.f32 	%r30, %f110;
	shl.b32 	%r31, %r30, 23;
	sub.s32 	%r32, %r31, %r29;
	mov.b32 	%f122, %r32;
	add.s32 	%r33, %r29, 2130706432;
	mov.b32 	%f123, %r33;
	fma.rn.f32 	%f124, %f119, 0f391FCB8E, 0f3AAF85ED;
	fma.rn.f32 	%f125, %f124, %f119, 0f3C1D9856;
	fma.rn.f32 	%f126, %f125, %f119, 0f3D6357BB;
	fma.rn.f32 	%f127, %f126, %f119, 0f3E75FDEC;
	fma.rn.f32 	%f128, %f127, %f119, 0f3F317218;
	fma.rn.f32 	%f129, %f128, %f119, 0f3F800000;
	mul.f32 	%f130, %f129, %f123;
	mul.f32 	%f131, %f130, %f122;
	selp.f32 	%f139, %f120, %f131, %p18;
	and.pred  	%p19, %p15, %p16;
	@%p19 bra 	$L__BB3_12;
	add.f32 	%f132, %f11, %f11;
	mov.b32 	%r34, %f132;
	and.b32  	%r35, %r34, 2147483647;
	mov.b32 	%f139, %r35;
$L__BB3_12:
	add.f32 	%f134, %f138, %f139;
	sqrt.rn.f32 	%f135, %f134;
	rcp.rn.f32 	%f136, %f135;
	add.f32 	%f137, %f137, %f136;
	add.s32 	%r36, %r36, 1;
	add.s64 	%rd8, %rd8, 4;
	setp.ne.s32 	%p20, %r36, 5000;
	@%p20 bra 	$L__BB3_2;
	cvta.to.global.u64 	%rd5, %rd3;
	mul.wide.s32 	%rd6, %r1, 4;
	add.s64 	%rd7, %rd5, %rd6;
	st.global.f32 	[%rd7], %f137;
$L__BB3_14:
	ret;

}


// ===== COMPILED SASS (sm_100) =====

	.target	sm_100

	.elftype	@"ET_EXEC"


//--------------------- .note.nv.tkinfo           --------------------------
	.section	.note.nv.tkinfo,"",@"SHT_NOTE"
	.sectionflags	@"SHF_NOTE_NV_TKINFO"
	.tkinfo
        /*0018*/ 	.word	0x00000002
        /*0030*/ 	.string	""
        /*0030*/ 	.string	"ptxas"
        /*0030*/ 	.string	"Cuda compilation tools, release 13.0, V13.0.88"
        /*0030*/ 	.string	"Build cuda_13.0.r13.0/compiler.36424714_0"
        /*0030*/ 	.string	"-arch sm_100 -m 64 "



//--------------------- .note.nv.cuinfo           --------------------------
	.section	.note.nv.cuinfo,"",@"SHT_NOTE"
	.sectionflags	@"SHF_NOTE_NV_CUINFO"
        /*0018*/ 	.short	0x0002
        /*001a*/ 	.short	0x0064
        /*001c*/ 	.short	0x0082
	.zero		2


//--------------------- .nv.info                  --------------------------
	.section	.nv.info,"",@"SHT_CUDA_INFO"
	.align	4


	//----- nvinfo : EIATTR_REGCOUNT
	.align		4
        /*0000*/ 	.byte	0x04, 0x2f
        /*0002*/ 	.short	(.L_2 - .L_1)
	.align		4
.L_1:
        /*0004*/ 	.word	index@(_Z18cudaPartialsMinPosPfS_Pi)
        /*0008*/ 	.word	0x0000000e


	//----- nvinfo : EIATTR_FRAME_SIZE
	.align		4
.L_2:
        /*000c*/ 	.byte	0x04, 0x11
        /*000e*/ 	.short	(.L_4 - .L_3)
	.align		4
.L_3:
        /*0010*/ 	.word	index@(_Z18cudaPartialsMinPosPfS_Pi)
        /*0014*/ 	.word	0x00000000


	//----- nvinfo : EIATTR_REGCOUNT
	.align		4
.L_4:
        /*0018*/ 	.byte	0x04, 0x2f
        /*001a*/ 	.short	(.L_6 - .L_5)
	.align		4
.L_5:
        /*001c*/ 	.word	index@(_Z10cudaMinPosPfPiS_S0_)
        /*0020*/ 	.word	0x0000000c


	//----- nvinfo : EIATTR_FRAME_SIZE
	.align		4
.L_6:
        /*0024*/ 	.byte	0x04, 0x11
        /*0026*/ 	.short	(.L_8 - .L_7)
	.align		4
.L_7:
        /*0028*/ 	.word	index@(_Z10cudaMinPosPfPiS_S0_)
        /*002c*/ 	.word	0x00000000


	//----- nvinfo : EIATTR_REGCOUNT
	.align		4
.L_8:
        /*0030*/ 	.byte	0x04, 0x2f
        /*0032*/ 	.short	(.L_10 - .L_9)
	.align		4
.L_9:
        /*0034*/ 	.word	index@(_Z9update_QsPfP4Ionsi)
        /*0038*/ 	.word	0x00000012


	//----- nvinfo : EIATTR_FRAME_SIZE
	.align		4
.L_10:
        /*003c*/ 	.byte	0x04, 0x11
        /*003e*/ 	.short	(.L_12 - .L_11)
	.align		4
.L_11:
        /*0040*/ 	.word	index@($__internal_3_$__cuda_sm20_sqrt_rn_f32_slowpath)
        /*0044*/ 	.word	0x00000000


	//----- nvinfo : EIATTR_FRAME_SIZE
	.align		4
.L_12:
        /*0048*/ 	.byte	0x04, 0x11
        /*004a*/ 	.short	(.L_14 - .L_13)
	.align		4
.L_13:
        /*004c*/ 	.word	index@($__internal_2_$__cuda_sm20_rcp_rn_f32_slowpath)
        /*0050*/ 	.word	0x00000000


	//----- nvinfo : EIATTR_FRAME_SIZE
	.align		4
.L_14:
        /*0054*/ 	.byte	0x04, 0x11
        /*0056*/ 	.short	(.L_16 - .L_15)
	.align		4
.L_15:
        /*0058*/ 	.word	index@(_Z9update_QsPfP4Ionsi)
        /*005c*/ 	.word	0x00000000


	//----- nvinfo : EIATTR_REGCOUNT
	.align		4
.L_16:
        /*0060*/ 	.byte	0x04, 0x2f
        /*0062*/ 	.short	(.L_18 - .L_17)
	.align		4
.L_17:
        /*0064*/ 	.word	index@(_Z6set_QsPf)
        /*0068*/ 	.word	0x00000013


	//----- nvinfo : EIATTR_FRAME_SIZE
	.align		4
.L_18:
        /*006c*/ 	.byte	0x04, 0x11
        /*006e*/ 	.short	(.L_20 - .L_19)
	.align		4
.L_19:
        /*0070*/ 	.word	index@($__internal_1_$__cuda_sm20_sqrt_rn_f32_slowpath)
        /*0074*/ 	.word	0x00000000


	//----- nvinfo : EIATTR_FRAME_SIZE
	.align		4
.L_20:
        /*0078*/ 	.byte	0x04, 0x11
        /*007a*/ 	.short	(.L_22 - .L_21)
	.align		4
.L_21:
        /*007c*/ 	.word	index@($__internal_0_$__cuda_sm20_rcp_rn_f32_slowpath)
        /*0080*/ 	.word	0x00000000


	//----- nvinfo : EIATTR_FRAME_SIZE
	.align		4
.L_22:
        /*0084*/ 	.byte	0x04, 0x11
        /*0086*/ 	.short	(.L_24 - .L_23)
	.align		4
.L_23:
        /*0088*/ 	.word	index@(_Z6set_QsPf)
        /*008c*/ 	.word	0x00000000


	//----- nvinfo : EIATTR_MIN_STACK_SIZE
	.align		4
.L_24:
        /*0090*/ 	.byte	0x04, 0x12
        /*0092*/ 	.short	(.L_26 - .L_25)
	.align		4
.L_25:
        /*0094*/ 	.word	index@(_Z6set_QsPf)
        /*0098*/ 	.word	0x00000000


	//----- nvinfo : EIATTR_MIN_STACK_SIZE
	.align		4
.L_26:
        /*009c*/ 	.byte	0x04, 0x12
        /*009e*/ 	.short	(.L_28 - .L_27)
	.align		4
.L_27:
        /*00a0*/ 	.word	index@(_Z9update_QsPfP4Ionsi)
        /*00a4*/ 	.word	0x00000000


	//----- nvinfo : EIATTR_MIN_STACK_SIZE
	.align		4
.L_28:
        /*00a8*/ 	.byte	0x04, 0x12
        /*00aa*/ 	.short	(.L_30 - .L_29)
	.align		4
.L_29:
        /*00ac*/ 	.word	index@(_Z10cudaMinPosPfPiS_S0_)
        /*00b0*/ 	.word	0x00000000


	//----- nvinfo : EIATTR_MIN_STACK_SIZE
	.align		4
.L_30:
        /*00b4*/ 	.byte	0x04, 0x12
        /*00b6*/ 	.short	(.L_32 - .L_31)
	.align		4
.L_31:
        /*00b8*/ 	.word	index@(_Z18cudaPartialsMinPosPfS_Pi)
        /*00bc*/ 	.word	0x00000000
.L_32:


//--------------------- .nv.compat                --------------------------
	.section	.nv.compat,"",@"SHT_CUDA_COMPAT_INFO"
	.align	4
        /*0000*/ 	.byte	0x02, 0x09, 0x00, 0x00, 0x02, 0x02, 0x01, 0x00, 0x02, 0x05, 0x05, 0x00, 0x03, 0x07, 0x01, 0x01
        /*0010*/ 	.byte	0x02, 0x03, 0x00, 0x00, 0x02, 0x06, 0x01, 0x00, 0x04, 0x0b, 0x08, 0x00, 0x01, 0x00, 0x00, 0x00
        /*0020*/ 	.byte	0x00, 0x00, 0x00, 0x00


//--------------------- .nv.info._Z6set_QsPf      --------------------------
	.section	.nv.info._Z6set_QsPf,"",@"SHT_CUDA_INFO"
	.sectionflags	@""
	.align	4


	//----- nvinfo : EIATTR_CUDA_API_VERSION
	.align		4
        /*0000*/ 	.byte	0x04, 0x37
        /*0002*/ 	.short	(.L_34 - .L_33)
.L_33:
        /*0004*/ 	.word	0x00000082


	//----- nvinfo : EIATTR_KPARAM_INFO
	.align		4
.L_34:
        /*0008*/ 	.byte	0x04, 0x17
        /*000a*/ 	.short	(.L_36 - .L_35)
.L_35:
        /*000c*/ 	.word	0x00000000
        /*0010*/ 	.short	0x0000
        /*0012*/ 	.short	0x0000
        /*0014*/ 	.byte	0x00, 0xf5, 0x21, 0x00


	//----- nvinfo : EIATTR_SPARSE_MMA_MASK
	.align		4
.L_36:
        /*0018*/ 	.byte	0x03, 0x50
        /*001a*/ 	.short	0x0000


	//----- nvinfo : EIATTR_MAXREG_COUNT
	.align		4
        /*001c*/ 	.byte	0x03, 0x1b
        /*001e*/ 	.short	0x00ff


	//----- nvinfo : EIATTR_MERCURY_ISA_VERSION
	.align		4
        /*0020*/ 	.byte	0x03, 0x5f
        /*0022*/ 	.short	0x0101


	//----- nvinfo : EIATTR_VRC_CTA_INIT_COUNT
	.align		4
        /*0024*/ 	.byte	0x02, 0x4a
	.zero		1
	.zero		1


	//----- nvinfo : EIATTR_EXIT_INSTR_OFFSETS
	.align		4
        /*0028*/ 	.byte	0x04, 0x1c
        /*002a*/ 	.short	(.L_38 - .L_37)


	//   ....[0]....
.L_37:
        /*002c*/ 	.word	0x00000060


	//   ....[1]....
        /*0030*/ 	.word	0x00000c60


	//----- nvinfo : EIATTR_CRS_STACK_SIZE
	.align		4
.L_38:
        /*0034*/ 	.byte	0x04, 0x1e
        /*0036*/ 	.short	(.L_40 - .L_39)
.L_39:
        /*0038*/ 	.word	0x00000000


	//----- nvinfo : EIATTR_CBANK_PARAM_SIZE
	.align		4
.L_40:
        /*003c*/ 	.byte	0x03, 0x19
        /*003e*/ 	.short	0x0008


	//----- nvinfo : EIATTR_PARAM_CBANK
	.align		4
        /*0040*/ 	.byte	0x04, 0x0a
        /*0042*/ 	.short	(.L_42 - .L_41)
	.align		4
.L_41:
        /*0044*/ 	.word	index@(.nv.constant0._Z6set_QsPf)
        /*0048*/ 	.short	0x0380
        /*004a*/ 	.short	0x0008


	//----- nvinfo : EIATTR_SW_WAR
	.align		4
.L_42:
        /*004c*/ 	.byte	0x04, 0x36
        /*004e*/ 	.short	(.L_44 - .L_43)
.L_43:
        /*0050*/ 	.word	0x00000008
.L_44:


//--------------------- .nv.info._Z9update_QsPfP4Ionsi --------------------------
	.section	.nv.info._Z9update_QsPfP4Ionsi,"",@"SHT_CUDA_INFO"
	.sectionflags	@""
	.align	4


	//----- nvinfo : EIATTR_CUDA_API_VERSION
	.align		4
        /*0000*/ 	.byte	0x04, 0x37
        /*0002*/ 	.short	(.L_46 - .L_45)
.L_45:
        /*0004*/ 	.word	0x00000082


	//----- nvinfo : EIATTR_KPARAM_INFO
	.align		4
.L_46:
        /*0008*/ 	.byte	0x04, 0x17
        /*000a*/ 	.short	(.L_48 - .L_47)
.L_47:
        /*000c*/ 	.word	0x00000000
        /*0010*/ 	.short	0x0002
        /*0012*/ 	.short	0x0010
        /*0014*/ 	.byte	0x00, 0xf0, 0x11, 0x00


	//----- nvinfo : EIATTR_KPARAM_INFO
	.align		4
.L_48:
        /*0018*/ 	.byte	0x04, 0x17
        /*001a*/ 	.short	(.L_50 - .L_49)
.L_49:
        /*001c*/ 	.word	0x00000000
        /*0020*/ 	.short	0x0001
        /*0022*/ 	.short	0x0008
        /*0024*/ 	.byte	0x00, 0xf5, 0x21, 0x00


	//----- nvinfo : EIATTR_KPARAM_INFO
	.align		4
.L_50:
        /*0028*/ 	.byte	0x04, 0x17
        /*002a*/ 	.short	(.L_52 - .L_51)
.L_51:
        /*002c*/ 	.word	0x00000000
        /*0030*/ 	.short	0x0000
        /*0032*/ 	.short	0x0000
        /*0034*/ 	.byte	0x00, 0xf5, 0x21, 0x00


	//----- nvinfo : EIATTR_SPARSE_MMA_MASK
	.align		4
.L_52:
        /*0038*/ 	.byte	0x03, 0x50
        /*003a*/ 	.short	0x0000


	//----- nvinfo : EIATTR_MAXREG_COUNT
	.align		4
        /*003c*/ 	.byte	0x03, 0x1b
        /*003e*/ 	.short	0x00ff


	//----- nvinfo : EIATTR_MERCURY_ISA_VERSION
	.align		4
        /*0040*/ 	.byte	0x03, 0x5f
        /*0042*/ 	.short	0x0101


	//----- nvinfo : EIATTR_VRC_CTA_INIT_COUNT
	.align		4
        /*0044*/ 	.byte	0x02, 0x4a
	.zero		1
	.zero		1


	//----- nvinfo : EIATTR_EXIT_INSTR_OFFSETS
	.align		4
        /*0048*/ 	.byte	0x04, 0x1c
        /*004a*/ 	.short	(.L_54 - .L_53)


	//   ....[0]....
.L_53:
        /*004c*/ 	.word	0x00000060


	//   ....[1]....
        /*0050*/ 	.word	0x000000c0


	//   ....[2]....
        /*0054*/ 	.word	0x00000c50


	//----- nvinfo : EIATTR_CRS_STACK_SIZE
	.align		4
.L_54:
        /*0058*/ 	.byte	0x04, 0x1e
        /*005a*/ 	.short	(.L_56 - .L_55)
.L_55:
        /*005c*/ 	.word	0x00000000


	//----- nvinfo : EIATTR_CBANK_PARAM_SIZE
	.align		4
.L_56:
        /*0060*/ 	.byte	0x03, 0x19
        /*0062*/ 	.short	0x0014


	//----- nvinfo : EIATTR_PARAM_CBANK
	.align		4
        /*0064*/ 	.byte	0x04, 0x0a
        /*0066*/ 	.short	(.L_58 - .L_57)
	.align		4
.L_57:
        /*0068*/ 	.word	index@(.nv.constant0._Z9update_QsPfP4Ionsi)
        /*006c*/ 	.short	0x0380
        /*006e*/ 	.short	0x0014


	//----- nvinfo : EIATTR_SW_WAR
	.align		4
.L_58:
        /*0070*/ 	.byte	0x04, 0x36
        /*0072*/ 	.short	(.L_60 - .L_59)
.L_59:
        /*0074*/ 	.word	0x00000008
.L_60:


//--------------------- .nv.info._Z10cudaMinPosPfPiS_S0_ --------------------------
	.section	.nv.info._Z10cudaMinPosPfPiS_S0_,"",@"SHT_CUDA_INFO"
	.sectionflags	@""
	.align	4


	//----- nvinfo : EIATTR_CUDA_API_VERSION
	.align		4
        /*0000*/ 	.byte	0x04, 0x37
        /*0002*/ 	.short	(.L_62 - .L_61)
.L_61:
        /*0004*/ 	.word	0x00000082


	//----- nvinfo : EIATTR_KPARAM_INFO
	.align		4
.L_62:
        /*0008*/ 	.byte	0x04, 0x17
        /*000a*/ 	.short	(.L_64 - .L_63)
.L_63:
        /*000c*/ 	.word	0x00000000
        /*0010*/ 	.short	0x0003
        /*0012*/ 	.short	0x0018
        /*0014*/ 	.byte	0x00, 0xf5, 0x21, 0x00


	//----- nvinfo : EIATTR_KPARAM_INFO
	.align		4
.L_64:
        /*0018*/ 	.byte	0x04, 0x17
        /*001a*/ 	.short	(.L_66 - .L_65)
.L_65:
        /*001c*/ 	.word	0x00000000
        /*0020*/ 	.short	0x0002
        /*0022*/ 	.short	0x0010
        /*0024*/ 	.byte	0x00, 0xf5, 0x21, 0x00


	//----- nvinfo : EIATTR_KPARAM_INFO
	.align		4
.L_66:
        /*0028*/ 	.byte	0x04, 0x17
        /*002a*/ 	.short	(.L_68 - .L_67)
.L_67:
        /*002c*/ 	.word	0x00000000
        /*0030*/ 	.short	0x0001
        /*0032*/ 	.short	0x0008
        /*0034*/ 	.byte	0x00, 0xf5, 0x21, 0x00


	//----- nvinfo : EIATTR_KPARAM_INFO
	.align		4
.L_68:
        /*0038*/ 	.byte	0x04, 0x17
        /*003a*/ 	.short	(.L_70 - .L_69)
.L_69:
        /*003c*/ 	.word	0x00000000
        /*0040*/ 	.short	0x0000
        /*0042*/ 	.short	0x0000
        /*0044*/ 	.byte	0x00, 0xf5, 0x21, 0x00


	//----- nvinfo : EIATTR_SPARSE_MMA_MASK
	.align		4
.L_70:
        /*0048*/ 	.byte	0x03, 0x50
        /*004a*/ 	.short	0x0000


	//----- nvinfo : EIATTR_MAXREG_COUNT
	.align		4
        /*004c*/ 	.byte	0x03, 0x1b
        /*004e*/ 	.short	0x00ff


	//----- nvinfo : EIATTR_NUM_BARRIERS
	.align		4
        /*0050*/ 	.byte	0x02, 0x4c
        /*0052*/ 	.byte	0x01
	.zero		1


	//----- nvinfo : EIATTR_MERCURY_ISA_VERSION
	.align		4
        /*0054*/ 	.byte	0x03, 0x5f
        /*0056*/ 	.short	0x0101


	//----- nvinfo : EIATTR_VRC_CTA_INIT_COUNT
	.align		4
        /*0058*/ 	.byte	0x02, 0x4a
	.zero		1
	.zero		1


	//----- nvinfo : EIATTR_EXIT_INSTR_OFFSETS
	.align		4
        /*005c*/ 	.byte	0x04, 0x1c
        /*005e*/ 	.short	(.L_72 - .L_71)


	//   ....[0]....
.L_71:
        /*0060*/ 	.word	0x00000260


	//   ....[1]....
        /*0064*/ 	.word	0x00000300


	//----- nvinfo : EIATTR_CRS_STACK_SIZE
	.align		4
.L_72:
        /*0068*/ 	.byte	0x04, 0x1e
        /*006a*/ 	.short	(.L_74 - .L_73)
.L_73:
        /*006c*/ 	.word	0x00000000


	//----- nvinfo : EIATTR_CBANK_PARAM_SIZE
	.align		4
.L_74:
        /*0070*/ 	.byte	0x03, 0x19
        /*0072*/ 	.short	0x0020


	//----- nvinfo : EIATTR_PARAM_CBANK
	.align		4
        /*0074*/ 	.byte	0x04, 0x0a
        /*0076*/ 	.short	(.L_76 - .L_75)
	.align		4
.L_75:
        /*0078*/ 	.word	index@(.nv.constant0._Z10cudaMinPosPfPiS_S0_)
        /*007c*/ 	.short	0x0380
        /*007e*/ 	.short	0x0020


	//----- nvinfo : EIATTR_SW_WAR
	.align		4
.L_76:
        /*0080*/ 	.byte	0x04, 0x36
        /*0082*/ 	.short	(.L_78 - .L_77)
.L_77:
        /*0084*/ 	.word	0x00000008
.L_78:


//--------------------- .nv.info._Z18cudaPartialsMinPosPfS_Pi --------------------------
	.section	.nv.info._Z18cudaPartialsMinPosPfS_Pi,"",@"SHT_CUDA_INFO"
	.sectionflags	@""
	.align	4


	//----- nvinfo : EIATTR_CUDA_API_VERSION
	.align		4
        /*0000*/ 	.byte	0x04, 0x37
        /*0002*/ 	.short	(.L_80 - .L_79)
.L_79:
        /*0004*/ 	.word	0x00000082


	//----- nvinfo : EIATTR_KPARAM_INFO
	.align		4
.L_80:
        /*0008*/ 	.byte	0x04, 0x17
        /*000a*/ 	.short	(.L_82 - .L_81)
.L_81:
        /*000c*/ 	.word	0x00000000
        /*0010*/ 	.short	0x0002
        /*0012*/ 	.short	0x0010
        /*0014*/ 	.byte	0x00, 0xf5, 0x21, 0x00


	//----- nvinfo : EIATTR_KPARAM_INFO
	.align		4
.L_82:
        /*0018*/ 	.byte	0x04, 0x17
        /*001a*/ 	.short	(.L_84 - .L_83)
.L_83:
        /*001c*/ 	.word	0x00000000
        /*0020*/ 	.short	0x0001
        /*0022*/ 	.short	0x0008
        /*0024*/ 	.byte	0x00, 0xf5, 0x21, 0x00


	//----- nvinfo : EIATTR_KPARAM_INFO
	.align		4
.L_84:
        /*0028*/ 	.byte	0x04, 0x17
        /*002a*/ 	.short	(.L_86 - .L_85)
.L_85:
        /*002c*/ 	.word	0x00000000
        /*0030*/ 	.short	0x0000
        /*0032*/ 	.short	0x0000
        /*0034*/ 	.byte	0x00, 0xf5, 0x21, 0x00


	//----- nvinfo : EIATTR_SPARSE_MMA_MASK
	.align		4
.L_86:
        /*0038*/ 	.byte	0x03, 0x50
        /*003a*/ 	.short	0x0000


	//----- nvinfo : EIATTR_MAXREG_COUNT
	.align		4
        /*003c*/ 	.byte	0x03, 0x1b
        /*003e*/ 	.short	0x00ff


	//----- nvinfo : EIATTR_NUM_BARRIERS
	.align		4
        /*0040*/ 	.byte	0x02, 0x4c
        /*0042*/ 	.byte	0x01
	.zero		1


	//----- nvinfo : EIATTR_MERCURY_ISA_VERSION
	.align		4
        /*0044*/ 	.byte	0x03, 0x5f
        /*0046*/ 	.short	0x0101


	//----- nvinfo : EIATTR_VRC_CTA_INIT_COUNT
	.align		4
        /*0048*/ 	.byte	0x02, 0x4a
	.zero		1
	.zero		1


	//----- nvinfo : EIATTR_EXIT_INSTR_OFFSETS
	.align		4
        /*004c*/ 	.byte	0x04, 0x1c
        /*004e*/ 	.short	(.L_88 - .L_87)


	//   ....[0]....
.L_87:
        /*0050*/ 	.word	0x00000240


	//   ....[1]....
        /*0054*/ 	.word	0x00000300


	//----- nvinfo : EIATTR_CRS_STACK_SIZE
	.align		4
.L_88:
        /*0058*/ 	.byte	0x04, 0x1e
        /*005a*/ 	.short	(.L_90 - .L_89)
.L_89:
        /*005c*/ 	.word	0x00000000


	//----- nvinfo : EIATTR_CBANK_PARAM_SIZE
	.align		4
.L_90:
        /*0060*/ 	.byte	0x03, 0x19
        /*0062*/ 	.short	0x0018


	//----- nvinfo : EIATTR_PARAM_CBANK
	.align		4
        /*0064*/ 	.byte	0x04, 0x0a
        /*0066*/ 	.short	(.L_92 - .L_91)
	.align		4
.L_91:
        /*0068*/ 	.word	index@(.nv.constant0._Z18cudaPartialsMinPosPfS_Pi)
        /*006c*/ 	.short	0x0380
        /*006e*/ 	.short	0x0018


	//----- nvinfo : EIATTR_SW_WAR
	.align		4
.L_92:
        /*0070*/ 	.byte	0x04, 0x36
        /*0072*/ 	.short	(.L_94 - .L_93)
.L_93:
        /*0074*/ 	.word	0x00000008
.L_94:


//--------------------- .nv.callgraph             --------------------------
	.section	.nv.callgraph,"",@"SHT_CUDA_CALLGRAPH"
	.align	4
	.sectionentsize	8
	.align		4
        /*0000*/ 	.word	0x00000000
	.align		4
        /*0004*/ 	.word	0xffffffff
	.align		4
        /*0008*/ 	.word	0x00000000
	.align		4
        /*000c*/ 	.word	0xfffffffe
	.align		4
        /*0010*/ 	.word	0x00000000
	.align		4
        /*0014*/ 	.word	0xfffffffd
	.align		4
        /*0018*/ 	.word	0x00000000
	.align		4
        /*001c*/ 	.word	0xfffffffc


//--------------------- .nv.constant3             --------------------------
	.section	.nv.constant3,"a",@progbits
	.align	4
.nv.constant3:
	.type		dev_initial_ions,@object
	.size		dev_initial_ions,(.L_0 - dev_initial_ions)
dev_initial_ions:
	.zero		40000
.L_0:


//--------------------- .text._Z6set_QsPf         --------------------------
	.section	.text._Z6set_QsPf,"ax",@progbits
	.align	128
        .global         _Z6set_QsPf
        .type           _Z6set_QsPf,@function
        .size           _Z6set_QsPf,(.L_x_44 - _Z6set_QsPf)
        .other          _Z6set_QsPf,@"STO_CUDA_ENTRY STV_DEFAULT"
_Z6set_QsPf:
.text._Z6set_QsPf:
[----:B------:R-:W-:Y:S01]  /*0000*/  LDC R1, c[0x0][0x37c] ;  /* 0x0000df00ff017b82 */ /* 0x000fe20000000800 */
[----:B------:R-:W0:Y:S07]  /*0010*/  S2R R3, SR_TID.X ;  /* 0x0000000000037919 */ /* 0x000e2e0000002100 */
[----:B------:R-:W0:Y:S08]  /*0020*/  S2UR UR4, SR_CTAID.X ;  /* 0x00000000000479c3 */ /* 0x000e300000002500 */
[----:B------:R-:W0:Y:S02]  /*0030*/  LDC R0, c[0x0][0x360] ;  /* 0x0000d800ff007b82 */ /* 0x000e240000000800 */
[----:B0-----:R-:W-:-:S05]  /*0040*/  IMAD R3, R0, UR4, R3 ;  /* 0x0000000400037c24 */ /* 0x001fca000f8e0203 */
[----:B------:R-:W-:-:S13]  /*0050*/  ISETP.GT.AND P0, PT, R3, 0x3ffffff, PT ;  /* 0x03ffffff0300780c */ /* 0x000fda0003f04270 */
[----:B------:R-:W-:Y:S05]  /*0060*/  @P0 EXIT ;  /* 0x000000000000094d */ /* 0x000fea0003800000 */
[----:B------:R-:W-:Y:S01]  /*0070*/  SHF.R.S32.HI R0, RZ, 0x1f, R3 ;  /* 0x0000001fff007819 */ /* 0x000fe20000011403 */
[----:B------:R-:W-:Y:S01]  /*0080*/  HFMA2 R4, -RZ, RZ, 0, 0 ;  /* 0x00000000ff047431 */ /* 0x000fe200000001ff */
[----:B------:R-:W0:Y:S02]  /*0090*/  LDCU.64 UR8, c[0x0][0x358] ;  /* 0x00006b00ff0877ac */ /* 0x000e240008000a00 */
[----:B------:R-:W-:Y:S01]  /*00a0*/  LEA.HI R0, R0, R3, RZ, 0xd ;  /* 0x0000000300007211 */ /* 0x000fe200078f68ff */
[----:B------:R-:W-:Y:S01]  /*00b0*/  UMOV UR4, URZ ;  /* 0x000000ff00047c82 */ /* 0x000fe20008000000 */
[----:B------:R-:W-:Y:S02]  /*00c0*/  UMOV UR5, URZ ;  /* 0x000000ff00057c82 */ /* 0x000fe40008000000 */
[----:B------:R-:W-:Y:S02]  /*00d0*/  LOP3.LUT R2, R0, 0xffffe000, RZ, 0xc0, !PT ;  /* 0xffffe00000027812 */ /* 0x000fe400078ec0ff */
[----:B------:R-:W-:-:S02]  /*00e0*/  SHF.R.S32.HI R5, RZ, 0xd, R0 ;  /* 0x0000000dff057819 */ /* 0x000fc40000011400 */
[----:B------:R-:W-:Y:S02]  /*00f0*/  IADD3 R2, PT, PT, R3, -R2, RZ ;  /* 0x8000000203027210 */ /* 0x000fe40007ffe0ff */
[----:B------:R-:W-:Y:S02]  /*0100*/  I2FP.F32.S32 R5, R5 ;  /* 0x0000000500057245 */ /* 0x000fe40000201400 */
[----:B------:R-:W-:-:S07]  /*0110*/  I2FP.F32.S32 R6, R2 ;  /* 0x0000000200067245 */ /* 0x000fce0000201400 */
.L_x_10:
[----:B------:R-:W1:Y:S01]  /*0120*/  LDCU UR6, c[0x3][UR5] ;  /* 0x00c00000050677ac */ /* 0x000e620008000800 */
[----:B------:R-:W-:Y:S01]  /*0130*/  BSSY.RECONVERGENT B0, `(.L_x_0) ;  /* 0x000004a000007945 */ /* 0x000fe20003800200 */
[----:B------:R-:W-:Y:S01]  /*0140*/  MOV R2, 0x3f800000 ;  /* 0x3f80000000027802 */ /* 0x000fe20000000f00 */
[----:B------:R-:W2:Y:S01]  /*0150*/  LDCU UR7, c[0x3][UR5+0x4e20] ;  /* 0x00c9c400050777ac */ /* 0x000ea20008000800 */
[----:B------:R-:W-:Y:S01]  /*0160*/  MOV R9, 0x3f800000 ;  /* 0x3f80000000097802 */ /* 0x000fe20000000f00 */
[----:B-1----:R-:W-:Y:S01]  /*0170*/  FADD R7, R6, -UR6 ;  /* 0x8000000606077e21 */ /* 0x002fe20008000000 */
[----:B--2---:R-:W-:-:S04]  /*0180*/  FADD R0, R5, -UR7 ;  /* 0x8000000705007e21 */ /* 0x004fc80008000000 */
[----:B------:R-:W-:Y:S02]  /*0190*/  FSETP.NEU.AND P0, PT, R7, 1, PT ;  /* 0x3f8000000700780b */ /* 0x000fe40003f0d000 */
[----:B------:R-:W-:-:S11]  /*01a0*/  FSETP.NEU.AND P1, PT, R0, 1, PT ;  /* 0x3f8000000000780b */ /* 0x000fd60003f2d000 */
[----:B------:R-:W-:Y:S05]  /*01b0*/  @!P0 BRA `(.L_x_1) ;  /* 0x0000000400048947 */ /* 0x000fea0003800000 */
[----:B------:R-:W-:-:S13]  /*01c0*/  FSETP.NAN.AND P0, PT, |R7|, |R7|, PT ;  /* 0x400000070700720b */ /* 0x000fda0003f08200 */
[----:B------:R-:W-:Y:S01]  /*01d0*/  @P0 FADD R9, R7, 2 ;  /* 0x4000000007090421 */ /* 0x000fe20000000000 */
[----:B------:R-:W-:Y:S06]  /*01e0*/  @P0 BRA `(.L_x_1) ;  /* 0x0000000000f80947 */ /* 0x000fec0003800000 */
[C---:B------:R-:W-:Y:S01]  /*01f0*/  FMUL R8, |R7|.reuse, 16777216 ;  /* 0x4b80000007087820 */ /* 0x040fe20000400200 */
[----:B------:R-:W-:Y:S01]  /*0200*/  FSETP.GEU.AND P0, PT, |R7|, 1.175494350822287508e-38, PT ;  /* 0x008000000700780b */ /* 0x000fe20003f0e200 */
[----:B------:R-:W-:-:S03]  /*0210*/  HFMA2 R16, -RZ, RZ, 0.771484375, 0.21533203125 ;  /* 0x3a2c32e4ff107431 */ /* 0x000fc600000001ff */
[----:B------:R-:W-:Y:S02]  /*0220*/  FSEL R8, R8, |R7|, !P0 ;  /* 0x4000000708087208 */ /* 0x000fe40004000000 */
[----:B------:R-:W-:Y:S02]  /*0230*/  FSEL R11, RZ, -24, P0 ;  /* 0xc1c00000ff0b7808 */ /* 0x000fe40000000000 */
[----:B------:R-:W-:Y:S02]  /*0240*/  IADD3 R9, PT, PT, R8, -0x3f3504f3, RZ ;  /* 0xc0cafb0d08097810 */ /* 0x000fe40007ffe0ff */
[----:B------:R-:W-:Y:S02]  /*0250*/  FSETP.NEU.AND P0, PT, |R7|, +INF , PT ;  /* 0x7f8000000700780b */ /* 0x000fe40003f0d200 */
[----:B------:R-:W-:Y:S02]  /*0260*/  LOP3.LUT R9, R9, 0xff800000, RZ, 0xc0, !PT ;  /* 0xff80000009097812 */ /* 0x000fe400078ec0ff */
[----:B------:R-:W-:-:S02]  /*0270*/  FSETP.NEU.AND P0, PT, R7, RZ, P0 ;  /* 0x000000ff0700720b */ /* 0x000fc4000070d000 */
[----:B------:R-:W-:-:S05]  /*0280*/  IADD3 R8, PT, PT, R8, -R9, RZ ;  /* 0x8000000908087210 */ /* 0x000fca0007ffe0ff */
[C---:B------:R-:W-:Y:S01]  /*0290*/  FADD R13, R8.reuse, 1 ;  /* 0x3f800000080d7421 */ /* 0x040fe20000000000 */
[----:B------:R-:W-:Y:S01]  /*02a0*/  FADD R12, R8, -1 ;  /* 0xbf800000080c7421 */ /* 0x000fe20000000000 */
[----:B------:R-:W-:-:S03]  /*02b0*/  I2FP.F32.S32 R8, R9 ;  /* 0x0000000900087245 */ /* 0x000fc60000201400 */
[----:B------:R-:W-:Y:S01]  /*02c0*/  FADD R10, R12, R12 ;  /* 0x0000000c0c0a7221 */ /* 0x000fe20000000000 */
[----:B------:R-:W1:Y:S01]  /*02d0*/  MUFU.RCP R13, R13 ;  /* 0x0000000d000d7308 */ /* 0x000e620000001000 */
[----:B------:R-:W-:Y:S02]  /*02e0*/  @!P0 FADD R7, R7, R7 ;  /* 0x0000000707078221 */ /* 0x000fe40000000000 */
[----:B-1----:R-:W-:Y:S01]  /*02f0*/  FMUL R9, R13, R10 ;  /* 0x0000000a0d097220 */ /* 0x002fe20000400000 */
[----:B------:R-:W-:-:S03]  /*0300*/  FFMA R10, R8, 1.1920928955078125e-07, R11 ;  /* 0x34000000080a7823 */ /* 0x000fc6000000000b */
[----:B------:R-:W-:Y:S01]  /*0310*/  FADD R14, R12, -R9 ;  /* 0x800000090c0e7221 */ /* 0x000fe20000000000 */
[CC--:B------:R-:W-:Y:S01]  /*0320*/  FMUL R11, R9.reuse, R9.reuse ;  /* 0x00000009090b7220 */ /* 0x0c0fe20000400000 */
[----:B------:R-:W-:Y:S02]  /*0330*/  FFMA R8, R9, 1.4426950216293334961, R10 ;  /* 0x3fb8aa3b09087823 */ /* 0x000fe4000000000a */
[----:B------:R-:W-:Y:S01]  /*0340*/  FADD R15, R14, R14 ;  /* 0x0000000e0e0f7221 */ /* 0x000fe20000000000 */
[C---:B------:R-:W-:Y:S01]  /*0350*/  FFMA R14, R11.reuse, R16, 0.0032181653659790754318 ;  /* 0x3b52e7db0b0e7423 */ /* 0x040fe20000000010 */
[----:B------:R-:W-:Y:S02]  /*0360*/  FADD R10, R10, -R8 ;  /* 0x800000080a0a7221 */ /* 0x000fe40000000000 */
[----:B------:R-:W-:Y:S01]  /*0370*/  FFMA R12, R12, -R9, R15 ;  /* 0x800000090c0c7223 */ /* 0x000fe2000000000f */
[----:B------:R-:W-:Y:S01]  /*0380*/  FFMA R14, R11, R14, 0.018033718690276145935 ;  /* 0x3c93bb730b0e7423 */ /* 0x000fe2000000000e */
[----:B------:R-:W-:-:S02]  /*0390*/  FFMA R15, R9, 1.4426950216293334961, R10 ;  /* 0x3fb8aa3b090f7823 */ /* 0x000fc4000000000a */
[----:B------:R-:W-:Y:S01]  /*03a0*/  FMUL R12, R13, R12 ;  /* 0x0000000c0d0c7220 */ /* 0x000fe20000400000 */
[----:B------:R-:W-:-:S03]  /*03b0*/  FFMA R14, R11, R14, 0.12022458761930465698 ;  /* 0x3df6384f0b0e7423 */ /* 0x000fc6000000000e */
[----:B------:R-:W-:Y:S01]  /*03c0*/  FFMA R10, R12, 1.4426950216293334961, R15 ;  /* 0x3fb8aa3b0c0a7823 */ /* 0x000fe2000000000f */
[----:B------:R-:W-:-:S03]  /*03d0*/  FMUL R14, R11, R14 ;  /* 0x0000000e0b0e7220 */ /* 0x000fc60000400000 */
[----:B------:R-:W-:Y:S01]  /*03e0*/  FFMA R13, R9, 1.9251366722983220825e-08, R10 ;  /* 0x32a55e34090d7823 */ /* 0x000fe2000000000a */
[----:B------:R-:W-:-:S04]  /*03f0*/  FMUL R11, R14, 3 ;  /* 0x404000000e0b7820 */ /* 0x000fc80000400000 */
[----:B------:R-:W-:-:S04]  /*0400*/  FFMA R11, R12, R11, R13 ;  /* 0x0000000b0c0b7223 */ /* 0x000fc8000000000d */
[----:B------:R-:W-:-:S04]  /*0410*/  FFMA R11, R9, R14, R11 ;  /* 0x0000000e090b7223 */ /* 0x000fc8000000000b */
[----:B------:R-:W-:-:S04]  /*0420*/  FADD R9, R8, R11 ;  /* 0x0000000b08097221 */ /* 0x000fc80000000000 */
[----:B------:R-:W-:Y:S01]  /*0430*/  FMUL R10, R9, 2 ;  /* 0x40000000090a7820 */ /* 0x000fe20000400000 */
[----:B------:R-:W-:-:S03]  /*0440*/  FADD R8, -R8, R9 ;  /* 0x0000000908087221 */ /* 0x000fc60000000100 */
[----:B------:R-:W1:Y:S01]  /*0450*/  FRND R13, R10 ;  /* 0x0000000a000d7307 */ /* 0x000e620000201000 */
[----:B------:R-:W-:Y:S01]  /*0460*/  FADD R8, R11, -R8 ;  /* 0x800000080b087221 */ /* 0x000fe20000000000 */
[----:B------:R-:W-:Y:S01]  /*0470*/  FFMA R9, R9, 2, -R10 ;  /* 0x4000000009097823 */ /* 0x000fe2000000080a */
[----:B------:R-:W-:Y:S02]  /*0480*/  MOV R11, 0x391fcb8e ;  /* 0x391fcb8e000b7802 */ /* 0x000fe40000000f00 */
[----:B------:R-:W-:Y:S01]  /*0490*/  FSETP.GT.AND P3, PT, |R10|, 152, PT ;  /* 0x431800000a00780b */ /* 0x000fe20003f64200 */
[----:B------:R-:W-:Y:S02]  /*04a0*/  FFMA R9, R8, 2, R9 ;  /* 0x4000000008097823 */ /* 0x000fe40000000009 */
[----:B------:R-:W2:Y:S01]  /*04b0*/  F2I.NTZ R12, R10 ;  /* 0x0000000a000c7305 */ /* 0x000ea20000203100 */
[----:B-1----:R-:W-:Y:S01]  /*04c0*/  FADD R8, R10, -R13 ;  /* 0x8000000d0a087221 */ /* 0x002fe20000000000 */
[----:B------:R-:W-:-:S03]  /*04d0*/  FSETP.GT.AND P2, PT, R13, RZ, PT ;  /* 0x000000ff0d00720b */ /* 0x000fc60003f44000 */
[----:B------:R-:W-:-:S04]  /*04e0*/  FADD R8, R8, R9 ;  /* 0x0000000908087221 */ /* 0x000fc80000000000 */
[----:B------:R-:W-:-:S04]  /*04f0*/  FFMA R9, R8, R11, 0.0013391353422775864601 ;  /* 0x3aaf85ed08097423 */ /* 0x000fc8000000000b */
[----:B------:R-:W-:-:S04]  /*0500*/  FFMA R9, R8, R9, 0.0096188392490148544312 ;  /* 0x3c1d985608097423 */ /* 0x000fc80000000009 */
[----:B------:R-:W-:-:S04]  /*0510*/  FFMA R9, R8, R9, 0.055503588169813156128 ;  /* 0x3d6357bb08097423 */ /* 0x000fc80000000009 */
[----:B------:R-:W-:Y:S01]  /*0520*/  FFMA R11, R8, R9, 0.24022644758224487305 ;  /* 0x3e75fdec080b7423 */ /* 0x000fe20000000009 */
[----:B------:R-:W-:Y:S02]  /*0530*/  SEL R9, RZ, 0x83000000, P2 ;  /* 0x83000000ff097807 */ /* 0x000fe40001000000 */
[----:B------:R-:W-:Y:S01]  /*0540*/  FSETP.GEU.AND P2, PT, R10, RZ, PT ;  /* 0x000000ff0a00720b */ /* 0x000fe20003f4e000 */
[----:B------:R-:W-:Y:S01]  /*0550*/  FFMA R13, R8, R11, 0.69314718246459960938 ;  /* 0x3f317218080d7423 */ /* 0x000fe2000000000b */
[----:B------:R-:W-:Y:S02]  /*0560*/  IADD3 R11, PT, PT, R9, 0x7f000000, RZ ;  /* 0x7f000000090b7810 */ /* 0x000fe40007ffe0ff */
[----:B--2---:R-:W-:Y:S01]  /*0570*/  LEA R12, R12, -R9, 0x17 ;  /* 0x800000090c0c7211 */ /* 0x004fe200078eb8ff */
[----:B------:R-:W-:Y:S01]  /*0580*/  FFMA R8, R8, R13, 1 ;  /* 0x3f80000008087423 */ /* 0x000fe2000000000d */
[----:B------:R-:W-:-:S03]  /*0590*/  FSEL R9, RZ, +INF , !P2 ;  /* 0x7f800000ff097808 */ /* 0x000fc60005000000 */
[----:B------:R-:W-:-:S04]  /*05a0*/  FMUL R11, R11, R8 ;  /* 0x000000080b0b7220 */ /* 0x000fc80000400000 */
[----:B------:R-:W-:Y:S01]  /*05b0*/  @!P3 FMUL R9, R12, R11 ;  /* 0x0000000b0c09b220 */ /* 0x000fe20000400000 */
[----:B------:R-:W-:-:S07]  /*05c0*/  @!P0 LOP3.LUT R9, R7, 0x7fffffff, RZ, 0xc0, !PT ;  /* 0x7fffffff07098812 */ /* 0x000fce00078ec0ff */
.L_x_1:
[----:B0-----:R-:W-:Y:S05]  /*05d0*/  BSYNC.RECONVERGENT B0 ;  /* 0x0000000000007941 */ /* 0x001fea0003800200 */
.L_x_0:
[----:B------:R-:W-:Y:S04]  /*05e0*/  BSSY.RECONVERGENT B0, `(.L_x_2) ;  /* 0x0000043000007945 */ /* 0x000fe80003800200 */
[----:B------:R-:W-:Y:S05]  /*05f0*/  @!P1 BRA `(.L_x_3) ;  /* 0x0000000400049947 */ /* 0x000fea0003800000 */
[----:B------:R-:W-:-:S13]  /*0600*/  FSETP.NAN.AND P0, PT, |R0|, |R0|, PT ;  /* 0x400000000000720b */ /* 0x000fda0003f08200 */
[----:B------:R-:W-:Y:S01]  /*0610*/  @P0 FADD R2, R0, 2 ;  /* 0x4000000000020421 */ /* 0x000fe20000000000 */
[----:B------:R-:W-:Y:S06]  /*0620*/  @P0 BRA `(.L_x_3) ;  /* 0x0000000000f80947 */ /* 0x000fec0003800000 */
[C---:B------:R-:W-:Y:S01]  /*0630*/  FMUL R7, |R0|.reuse, 16777216 ;  /* 0x4b80000000077820 */ /* 0x040fe20000400200 */
[----:B------:R-:W-:Y:S01]  /*0640*/  FSETP.GEU.AND P0, PT, |R0|, 1.175494350822287508e-38, PT ;  /* 0x008000000000780b */ /* 0x000fe20003f0e200 */
[----:B------:R-:W-:-:S03]  /*0650*/  HFMA2 R14, -RZ, RZ, 0.771484375, 0.21533203125 ;  /* 0x3a2c32e4ff0e7431 */ /* 0x000fc600000001ff */
[----:B------:R-:W-:-:S04]  /*0660*/  FSEL R7, R7, |R0|, !P0 ;  /* 0x4000000007077208 */ /* 0x000fc80004000000 */
[----:B------:R-:W-:-:S04]  /*0670*/  IADD3 R2, PT, PT, R7, -0x3f3504f3, RZ ;  /* 0xc0cafb0d07027810 */ /* 0x000fc80007ffe0ff */
[----:B------:R-:W-:-:S04]  /*0680*/  LOP3.LUT R2, R2, 0xff800000, RZ, 0xc0, !PT ;  /* 0xff80000002027812 */ /* 0x000fc800078ec0ff */
[-C--:B------:R-:W-:Y:S02]  /*0690*/  IADD3 R7, PT, PT, R7, -R2.reuse, RZ ;  /* 0x8000000207077210 */ /* 0x080fe40007ffe0ff */
[----:B------:R-:W-:-:S03]  /*06a0*/  I2FP.F32.S32 R2, R2 ;  /* 0x0000000200027245 */ /* 0x000fc60000201400 */
[C---:B------:R-:W-:Y:S01]  /*06b0*/  FADD R10, R7.reuse, 1 ;  /* 0x3f800000070a7421 */ /* 0x040fe20000000000 */
[----:B------:R-:W-:Y:S01]  /*06c0*/  FADD R8, R7, -1 ;  /* 0xbf80000007087421 */ /* 0x000fe20000000000 */
[----:B------:R-:W-:Y:S02]  /*06d0*/  FSEL R7, RZ, -24, P0 ;  /* 0xc1c00000ff077808 */ /* 0x000fe40000000000 */
[----:B------:R-:W-:Y:S01]  /*06e0*/  FSETP.NEU.AND P0, PT, |R0|, +INF , PT ;  /* 0x7f8000000000780b */ /* 0x000fe20003f0d200 */
[----:B------:R-:W-:Y:S01]  /*06f0*/  FADD R11, R8, R8 ;  /* 0x00000008080b7221 */ /* 0x000fe20000000000 */
[----:B------:R-:W0:Y:S01]  /*0700*/  MUFU.RCP R10, R10 ;  /* 0x0000000a000a7308 */ /* 0x000e220000001000 */
[----:B------:R-:W-:Y:S01]  /*0710*/  FFMA R7, R2, 1.1920928955078125e-07, R7 ;  /* 0x3400000002077823 */ /* 0x000fe20000000007 */
[----:B------:R-:W-:-:S13]  /*0720*/  FSETP.NEU.AND P0, PT, R0, RZ, P0 ;  /* 0x000000ff0000720b */ /* 0x000fda000070d000 */
[----:B------:R-:W-:Y:S01]  /*0730*/  @!P0 FADD R0, R0, R0 ;  /* 0x0000000000008221 */ /* 0x000fe20000000000 */
[----:B0-----:R-:W-:-:S04]  /*0740*/  FMUL R12, R10, R11 ;  /* 0x0000000b0a0c7220 */ /* 0x001fc80000400000 */
[----:B------:R-:W-:Y:S01]  /*0750*/  FADD R13, R8, -R12 ;  /* 0x8000000c080d7221 */ /* 0x000fe20000000000 */
[C---:B------:R-:W-:Y:S01]  /*0760*/  FMUL R11, R12.reuse, R12 ;  /* 0x0000000c0c0b7220 */ /* 0x040fe20000400000 */
[----:B------:R-:W-:Y:S02]  /*0770*/  FFMA R2, R12, 1.4426950216293334961, R7 ;  /* 0x3fb8aa3b0c027823 */ /* 0x000fe40000000007 */
[----:B------:R-:W-:Y:S01]  /*0780*/  FADD R13, R13, R13 ;  /* 0x0000000d0d0d7221 */ /* 0x000fe20000000000 */
[----:B------:R-:W-:Y:S01]  /*0790*/  FFMA R14, R11, R14, 0.0032181653659790754318 ;  /* 0x3b52e7db0b0e7423 */ /* 0x000fe2000000000e */
        /* <DEDUP_REMOVED lines=15> */
[----:B------:R-:W0:Y:S01]  /*0890*/  FRND R13, R8 ;  /* 0x00000008000d7307 */ /* 0x000e220000201000 */
[----:B------:R-:W-:Y:S01]  /*08a0*/  FADD R2, R11, -R2 ;  /* 0x800000020b027221 */ /* 0x000fe20000000000 */
[----:B------:R-:W-:Y:S01]  /*08b0*/  FFMA R7, R7, 2, -R8 ;  /* 0x4000000007077823 */ /* 0x000fe20000000808 */
[----:B------:R-:W-:Y:S02]  /*08c0*/  MOV R11, 0x391fcb8e ;  /* 0x391fcb8e000b7802 */ /* 0x000fe40000000f00 */
[----:B------:R-:W-:Y:S01]  /*08d0*/  FSETP.GT.AND P2, PT, |R8|, 152, PT ;  /* 0x431800000800780b */ /* 0x000fe20003f44200 */
[----:B------:R-:W-:Y:S02]  /*08e0*/  FFMA R7, R2, 2, R7 ;  /* 0x4000000002077823 */ /* 0x000fe40000000007 */
[----:B------:R-:W1:Y:S01]  /*08f0*/  F2I.NTZ R10, R8 ;  /* 0x00000008000a7305 */ /* 0x000e620000203100 */
[----:B0-----:R-:W-:Y:S01]  /*0900*/  FADD R2, R8, -R13 ;  /* 0x8000000d08027221 */ /* 0x001fe20000000000 */
        /* <DEDUP_REMOVED lines=10> */
[----:B-1----:R-:W-:Y:S01]  /*09b0*/  LEA R10, R10, -R7, 0x17 ;  /* 0x800000070a0a7211 */ /* 0x002fe200078eb8ff */
[----:B------:R-:W-:Y:S01]  /*09c0*/  FFMA R8, R2, R13, 1 ;  /* 0x3f80000002087423 */ /* 0x000fe2000000000d */
[----:B------:R-:W-:-:S03]  /*09d0*/  FSEL R2, RZ, +INF , !P1 ;  /* 0x7f800000ff027808 */ /* 0x000fc60004800000 */
[----:B------:R-:W-:-:S04]  /*09e0*/  FMUL R11, R11, R8 ;  /* 0x000000080b0b7220 */ /* 0x000fc80000400000 */
[----:B------:R-:W-:Y:S01]  /*09f0*/  @!P2 FMUL R2, R10, R11 ;  /* 0x0000000b0a02a220 */ /* 0x000fe20000400000 */
[----:B------:R-:W-:-:S07]  /*0a00*/  @!P0 LOP3.LUT R2, R0, 0x7fffffff, RZ, 0xc0, !PT ;  /* 0x7fffffff00028812 */ /* 0x000fce00078ec0ff */
.L_x_3:
[----:B------:R-:W-:Y:S05]  /*0a10*/  BSYNC.RECONVERGENT B0 ;  /* 0x0000000000007941 */ /* 0x000fea0003800200 */
.L_x_2:
[----:B------:R-:W-:Y:S01]  /*0a20*/  FADD R9, R2, R9 ;  /* 0x0000000902097221 */ /* 0x000fe20000000000 */
[----:B------:R-:W-:Y:S01]  /*0a30*/  UIADD3 UR4, UPT, UPT, UR4, 0x1, URZ ;  /* 0x0000000104047890 */ /* 0x000fe2000fffe0ff */
[----:B------:R-:W-:Y:S02]  /*0a40*/  BSSY.RECONVERGENT B0, `(.L_x_4) ;  /* 0x000000e000007945 */ /* 0x000fe40003800200 */
[----:B------:R0:W1:Y:S01]  /*0a50*/  MUFU.RSQ R2, R9 ;  /* 0x0000000900027308 */ /* 0x0000620000001400 */
[----:B------:R-:W-:Y:S01]  /*0a60*/  IADD3 R0, PT, PT, R9, -0xd000000, RZ ;  /* 0xf300000009007810 */ /* 0x000fe20007ffe0ff */
[----:B------:R-:W-:-:S03]  /*0a70*/  UISETP.NE.AND UP0, UPT, UR4, 0x1388, UPT ;  /* 0x000013880400788c */ /* 0x000fc6000bf05270 */
[----:B------:R-:W-:-:S13]  /*0a80*/  ISETP.GT.U32.AND P0, PT, R0, 0x727fffff, PT ;  /* 0x727fffff0000780c */ /* 0x000fda0003f04070 */
[----:B01----:R-:W-:Y:S05]  /*0a90*/  @!P0 BRA `(.L_x_5) ;  /* 0x0000000000108947 */ /* 0x003fea0003800000 */
[----:B------:R-:W-:-:S07]  /*0aa0*/  MOV R11, 0xac0 ;  /* 0x00000ac0000b7802 */ /* 0x000fce0000000f00 */
[----:B------:R-:W-:Y:S05]  /*0ab0*/  CALL.REL.NOINC `($__internal_1_$__cuda_sm20_sqrt_rn_f32_slowpath) ;  /* 0x00000004003c7944 */ /* 0x000fea0003c00000 */
[----:B------:R-:W-:Y:S01]  /*0ac0*/  MOV R0, R2 ;  /* 0x0000000200007202 */ /* 0x000fe20000000f00 */
[----:B------:R-:W-:Y:S06]  /*0ad0*/  BRA `(.L_x_6) ;  /* 0x0000000000107947 */ /* 0x000fec0003800000 */
.L_x_5:
[----:B------:R-:W-:Y:S01]  /*0ae0*/  FMUL.FTZ R0, R9, R2 ;  /* 0x0000000209007220 */ /* 0x000fe20000410000 */
[----:B------:R-:W-:-:S03]  /*0af0*/  FMUL.FTZ R2, R2, 0.5 ;  /* 0x3f00000002027820 */ /* 0x000fc60000410000 */
[----:B------:R-:W-:-:S04]  /*0b00*/  FFMA R7, -R0, R0, R9 ;  /* 0x0000000000077223 */ /* 0x000fc80000000109 */
[----:B------:R-:W-:-:S07]  /*0b10*/  FFMA R0, R7, R2, R0 ;  /* 0x0000000207007223 */ /* 0x000fce0000000000 */
.L_x_6:
[----:B------:R-:W-:Y:S05]  /*0b20*/  BSYNC.RECONVERGENT B0 ;  /* 0x0000000000007941 */ /* 0x000fea0003800200 */
.L_x_4:
[----:B------:R-:W-:Y:S01]  /*0b30*/  IADD3 R2, PT, PT, R0, 0x1800000, RZ ;  /* 0x0180000000027810 */ /* 0x000fe20007ffe0ff */
[----:B------:R-:W-:Y:S03]  /*0b40*/  BSSY.RECONVERGENT B0, `(.L_x_7) ;  /* 0x000000b000007945 */ /* 0x000fe60003800200 */
[----:B------:R-:W-:-:S04]  /*0b50*/  LOP3.LUT R2, R2, 0x7f800000, RZ, 0xc0, !PT ;  /* 0x7f80000002027812 */ /* 0x000fc800078ec0ff */
[----:B------:R-:W-:-:S13]  /*0b60*/  ISETP.GT.U32.AND P0, PT, R2, 0x1ffffff, PT ;  /* 0x01ffffff0200780c */ /* 0x000fda0003f04070 */
[----:B------:R-:W-:Y:S05]  /*0b70*/  @P0 BRA `(.L_x_8) ;  /* 0x00000000000c0947 */ /* 0x000fea0003800000 */
[----:B------:R-:W-:-:S07]  /*0b80*/  MOV R8, 0xba0 ;  /* 0x00000ba000087802 */ /* 0x000fce0000000f00 */
[----:B------:R-:W-:Y:S05]  /*0b90*/  CALL.REL.NOINC `($__internal_0_$__cuda_sm20_rcp_rn_f32_slowpath) ;  /* 0x0000000000347944 */ /* 0x000fea0003c00000 */
[----:B------:R-:W-:Y:S05]  /*0ba0*/  BRA `(.L_x_9) ;  /* 0x0000000000107947 */ /* 0x000fea0003800000 */
.L_x_8:
[----:B------:R-:W0:Y:S02]  /*0bb0*/  MUFU.RCP R7, R0 ;  /* 0x0000000000077308 */ /* 0x000e240000001000 */
[----:B0-----:R-:W-:-:S04]  /*0bc0*/  FFMA R2, R7, R0, -1 ;  /* 0xbf80000007027423 */ /* 0x001fc80000000000 */
[----:B------:R-:W-:-:S04]  /*0bd0*/  FADD.FTZ R2, -R2, -RZ ;  /* 0x800000ff02027221 */ /* 0x000fc80000010100 */
[----:B------:R-:W-:-:S07]  /*0be0*/  FFMA R7, R7, R2, R7 ;  /* 0x0000000207077223 */ /* 0x000fce0000000007 */
.L_x_9:
[----:B------:R-:W-:Y:S05]  /*0bf0*/  BSYNC.RECONVERGENT B0 ;  /* 0x0000000000007941 */ /* 0x000fea0003800200 */
.L_x_7:
[----:B------:R-:W-:Y:S01]  /*0c00*/  FADD R4, R7, R4 ;  /* 0x0000000407047221 */ /* 0x000fe20000000000 */
[----:B------:R-:W-:Y:S01]  /*0c10*/  UIADD3 UR5, UPT, UPT, UR5, 0x4, URZ ;  /* 0x0000000405057890 */ /* 0x000fe2000fffe0ff */
[----:B------:R-:W-:Y:S11]  /*0c20*/  BRA.U UP0, `(.L_x_10) ;  /* 0xfffffff5003c7547 */ /* 0x000ff6000b83ffff */
[----:B------:R-:W0:Y:S02]  /*0c30*/  LDC.64 R6, c[0x0][0x380] ;  /* 0x0000e000ff067b82 */ /* 0x000e240000000a00 */
[----:B0-----:R-:W-:-:S05]  /*0c40*/  IMAD.WIDE R2, R3, 0x4, R6 ;  /* 0x0000000403027825 */ /* 0x001fca00078e0206 */
[----:B------:R-:W-:Y:S01]  /*0c50*/  STG.E desc[UR8][R2.64], R4 ;  /* 0x0000000402007986 */ /* 0x000fe2000c101908 */
[----:B------:R-:W-:Y:S05]  /*0c60*/  EXIT ;  /* 0x000000000000794d */ /* 0x000fea0003800000 */
        .weak           $__internal_0_$__cuda_sm20_rcp_rn_f32_slowpath
        .type           $__internal_0_$__cuda_sm20_rcp_rn_f32_slowpath,@function
        .size           $__internal_0_$__cuda_sm20_rcp_rn_f32_slowpath,($__internal_1_$__cuda_sm20_sqrt_rn_f32_slowpath - $__internal_0_$__cuda_sm20_rcp_rn_f32_slowpath)
$__internal_0_$__cuda_sm20_rcp_rn_f32_slowpath:
[----:B------:R-:W-:Y:S01]  /*0c70*/  SHF.L.U32 R2, R0, 0x1, RZ ;  /* 0x0000000100027819 */ /* 0x000fe200000006ff */
[----:B------:R-:W-:Y:S03]  /*0c80*/  BSSY.RECONVERGENT B1, `(.L_x_11) ;  /* 0x0000030000017945 */ /* 0x000fe60003800200 */
[----:B------:R-:W-:-:S04]  /*0c90*/  SHF.R.U32.HI R11, RZ, 0x18, R2 ;  /* 0x00000018ff0b7819 */ /* 0x000fc80000011602 */
[----:B------:R-:W-:-:S13]  /*0ca0*/  ISETP.NE.U32.AND P0, PT, R11, RZ, PT ;  /* 0x000000ff0b00720c */ /* 0x000fda0003f05070 */
[----:B------:R-:W-:Y:S05]  /*0cb0*/  @P0 BRA `(.L_x_12) ;  /* 0x0000000000280947 */ /* 0x000fea0003800000 */
[----:B------:R-:W-:-:S04]  /*0cc0*/  SHF.L.U32 R2, R0, 0x1, RZ ;  /* 0x0000000100027819 */ /* 0x000fc800000006ff */
[----:B------:R-:W-:-:S13]  /*0cd0*/  ISETP.NE.AND P0, PT, R2, RZ, PT ;  /* 0x000000ff0200720c */ /* 0x000fda0003f05270 */
[----:B------:R-:W-:Y:S01]  /*0ce0*/  @P0 FFMA R9, R0, 1.84467440737095516160e+19, RZ ;  /* 0x5f80000000090823 */ /* 0x000fe200000000ff */
[----:B------:R-:W-:Y:S08]  /*0cf0*/  @!P0 MUFU.RCP R7, R0 ;  /* 0x0000000000078308 */ /* 0x000ff00000001000 */
[----:B------:R-:W0:Y:S02]  /*0d00*/  @P0 MUFU.RCP R2, R9 ;  /* 0x0000000900020308 */ /* 0x000e240000001000 */
[----:B0-----:R-:W-:-:S04]  /*0d10*/  @P0 FFMA R10, R9, R2, -1 ;  /* 0xbf800000090a0423 */ /* 0x001fc80000000002 */
[----:B------:R-:W-:-:S04]  /*0d20*/  @P0 FADD.FTZ R11, -R10, -RZ ;  /* 0x800000ff0a0b0221 */ /* 0x000fc80000010100 */
[----:B------:R-:W-:-:S04]  /*0d30*/  @P0 FFMA R2, R2, R11, R2 ;  /* 0x0000000b02020223 */ /* 0x000fc80000000002 */
[----:B------:R-:W-:Y:S01]  /*0d40*/  @P0 FFMA R7, R2, 1.84467440737095516160e+19, RZ ;  /* 0x5f80000002070823 */ /* 0x000fe200000000ff */
[----:B------:R-:W-:Y:S06]  /*0d50*/  BRA `(.L_x_13) ;  /* 0x0000000000887947 */ /* 0x000fec0003800000 */
.L_x_12:
[----:B------:R-:W-:-:S04]  /*0d60*/  IADD3 R13, PT, PT, R11, -0xfd, RZ ;  /* 0xffffff030b0d7810 */ /* 0x000fc80007ffe0ff */
[----:B------:R-:W-:-:S13]  /*0d70*/  ISETP.GT.U32.AND P0, PT, R13, 0x1, PT ;  /* 0x000000010d00780c */ /* 0x000fda0003f04070 */
[----:B------:R-:W-:Y:S05]  /*0d80*/  @P0 BRA `(.L_x_14) ;  /* 0x0000000000780947 */ /* 0x000fea0003800000 */
[----:B------:R-:W-:Y:S01]  /*0d90*/  LOP3.LUT R2, R0, 0x7fffff, RZ, 0xc0, !PT ;  /* 0x007fffff00027812 */ /* 0x000fe200078ec0ff */
[----:B------:R-:W-:-:S03]  /*0da0*/  HFMA2 R12, -RZ, RZ, 0, 1.78813934326171875e-07 ;  /* 0x00000003ff0c7431 */ /* 0x000fc600000001ff */
[----:B------:R-:W-:-:S04]  /*0db0*/  LOP3.LUT R2, R2, 0x3f800000, RZ, 0xfc, !PT ;  /* 0x3f80000002027812 */ /* 0x000fc800078efcff */
[----:B------:R-:W0:Y:S01]  /*0dc0*/  MUFU.RCP R7, R2 ;  /* 0x0000000200077308 */ /* 0x000e220000001000 */
[----:B------:R-:W-:Y:S01]  /*0dd0*/  SHF.L.U32 R12, R12, R13, RZ ;  /* 0x0000000d0c0c7219 */ /* 0x000fe200000006ff */
[----:B0-----:R-:W-:-:S04]  /*0de0*/  FFMA R9, R2, R7, -1 ;  /* 0xbf80000002097423 */ /* 0x001fc80000000007 */
[----:B------:R-:W-:-:S04]  /*0df0*/  FADD.FTZ R10, -R9, -RZ ;  /* 0x800000ff090a7221 */ /* 0x000fc80000010100 */
[CCC-:B------:R-:W-:Y:S01]  /*0e00*/  FFMA.RM R9, R7.reuse, R10.reuse, R7.reuse ;  /* 0x0000000a07097223 */ /* 0x1c0fe20000004007 */
[----:B------:R-:W-:-:S04]  /*0e10*/  FFMA.RP R10, R7, R10, R7 ;  /* 0x0000000a070a7223 */ /* 0x000fc80000008007 */
[C---:B------:R-:W-:Y:S02]  /*0e20*/  LOP3.LUT R7, R9.reuse, 0x7fffff, RZ, 0xc0, !PT ;  /* 0x007fffff09077812 */ /* 0x040fe400078ec0ff */
[----:B------:R-:W-:Y:S02]  /*0e30*/  FSETP.NEU.FTZ.AND P0, PT, R9, R10, PT ;  /* 0x0000000a0900720b */ /* 0x000fe40003f1d000 */
[----:B------:R-:W-:Y:S02]  /*0e40*/  LOP3.LUT R7, R7, 0x800000, RZ, 0xfc, !PT ;  /* 0x0080000007077812 */ /* 0x000fe400078efcff */
[----:B------:R-:W-:Y:S02]  /*0e50*/  SEL R9, RZ, 0xffffffff, !P0 ;  /* 0xffffffffff097807 */ /* 0x000fe40004000000 */
[----:B------:R-:W-:Y:S02]  /*0e60*/  LOP3.LUT R12, R12, R7, RZ, 0xc0, !PT ;  /* 0x000000070c0c7212 */ /* 0x000fe400078ec0ff */
[----:B------:R-:W-:-:S02]  /*0e70*/  IADD3 R2, PT, PT, -R9, RZ, RZ ;  /* 0x000000ff09027210 */ /* 0x000fc40007ffe1ff */
[-C--:B------:R-:W-:Y:S02]  /*0e80*/  SHF.R.U32.HI R12, RZ, R13.reuse, R12 ;  /* 0x0000000dff0c7219 */ /* 0x080fe4000001160c */
[----:B------:R-:W-:Y:S02]  /*0e90*/  LOP3.LUT P1, RZ, R2, R13, R7, 0xf8, !PT ;  /* 0x0000000d02ff7212 */ /* 0x000fe4000782f807 */
[C---:B------:R-:W-:Y:S02]  /*0ea0*/  LOP3.LUT P0, RZ, R12.reuse, 0x1, RZ, 0xc0, !PT ;  /* 0x000000010cff7812 */ /* 0x040fe4000780c0ff */
[----:B------:R-:W-:-:S04]  /*0eb0*/  LOP3.LUT P2, RZ, R12, 0x2, RZ, 0xc0, !PT ;  /* 0x000000020cff7812 */ /* 0x000fc8000784c0ff */
[----:B------:R-:W-:Y:S02]  /*0ec0*/  PLOP3.LUT P0, PT, P0, P1, P2, 0xe0, 0x0 ;  /* 0x000000000000781c */ /* 0x000fe40000703c20 */
[----:B------:R-:W-:Y:S02]  /*0ed0*/  LOP3.LUT P1, RZ, R0, 0x7fffff, RZ, 0xc0, !PT ;  /* 0x007fffff00ff7812 */ /* 0x000fe4000782c0ff */
[----:B------:R-:W-:-:S04]  /*0ee0*/  SEL R2, RZ, 0x1, !P0 ;  /* 0x00000001ff027807 */ /* 0x000fc80004000000 */
[----:B------:R-:W-:-:S04]  /*0ef0*/  IADD3 R2, PT, PT, -R2, RZ, RZ ;  /* 0x000000ff02027210 */ /* 0x000fc80007ffe1ff */
[----:B------:R-:W-:Y:S02]  /*0f00*/  ISETP.GE.AND P0, PT, R2, RZ, PT ;  /* 0x000000ff0200720c */ /* 0x000fe40003f06270 */
[----:B------:R-:W-:-:S04]  /*0f10*/  IADD3 R2, PT, PT, R11, -0xfc, RZ ;  /* 0xffffff040b027810 */ /* 0x000fc80007ffe0ff */
[----:B------:R-:W-:-:S07]  /*0f20*/  SHF.R.U32.HI R7, RZ, R2, R7 ;  /* 0x00000002ff077219 */ /* 0x000fce0000011607 */
[----:B------:R-:W-:-:S04]  /*0f30*/  @!P0 IADD3 R7, PT, PT, R7, 0x1, RZ ;  /* 0x0000000107078810 */ /* 0x000fc80007ffe0ff */
[----:B------:R-:W-:-:S04]  /*0f40*/  @!P1 SHF.L.U32 R7, R7, 0x1, RZ ;  /* 0x0000000107079819 */ /* 0x000fc800000006ff */
[----:B------:R-:W-:Y:S01]  /*0f50*/  LOP3.LUT R7, R7, 0x80000000, R0, 0xf8, !PT ;  /* 0x8000000007077812 */ /* 0x000fe200078ef800 */
[----:B------:R-:W-:Y:S06]  /*0f60*/  BRA `(.L_x_13) ;  /* 0x0000000000047947 */ /* 0x000fec0003800000 */
.L_x_14:
[----:B------:R0:W1:Y:S02]  /*0f70*/  MUFU.RCP R7, R0 ;  /* 0x0000000000077308 */ /* 0x0000640000001000 */
.L_x_13:
[----:B------:R-:W-:Y:S05]  /*0f80*/  BSYNC.RECONVERGENT B1 ;  /* 0x0000000000017941 */ /* 0x000fea0003800200 */
.L_x_11:
[----:B------:R-:W-:-:S04]  /*0f90*/  MOV R9, 0x0 ;  /* 0x0000000000097802 */ /* 0x000fc80000000f00 */
[----:B01----:R-:W-:Y:S05]  /*0fa0*/  RET.REL.NODEC R8 `(_Z6set_QsPf) ;  /* 0xfffffff008147950 */ /* 0x003fea0003c3ffff */
        .weak           $__internal_1_$__cuda_sm20_sqrt_rn_f32_slowpath
        .type           $__internal_1_$__cuda_sm20_sqrt_rn_f32_slowpath,@function
        .size           $__internal_1_$__cuda_sm20_sqrt_rn_f32_slowpath,(.L_x_44 - $__internal_1_$__cuda_sm20_sqrt_rn_f32_slowpath)
$__internal_1_$__cuda_sm20_sqrt_rn_f32_slowpath:
[----:B------:R-:W-:-:S13]  /*0fb0*/  LOP3.LUT P0, RZ, R9, 0x7fffffff, RZ, 0xc0, !PT ;  /* 0x7fffffff09ff7812 */ /* 0x000fda000780c0ff */
[----:B------:R-:W-:Y:S01]  /*0fc0*/  @!P0 MOV R2, R9 ;  /* 0x0000000900028202 */ /* 0x000fe20000000f00 */
[----:B------:R-:W-:Y:S06]  /*0fd0*/  @!P0 BRA `(.L_x_15) ;  /* 0x0000000000448947 */ /* 0x000fec0003800000 */
[----:B------:R-:W-:Y:S02]  /*0fe0*/  FSETP.GEU.FTZ.AND P0, PT, R9, RZ, PT ;  /* 0x000000ff0900720b */ /* 0x000fe40003f1e000 */
[----:B------:R-:W-:-:S11]  /*0ff0*/  MOV R0, R9 ;  /* 0x0000000900007202 */ /* 0x000fd60000000f00 */
[----:B------:R-:W-:Y:S01]  /*1000*/  @!P0 MOV R2, 0x7fffffff ;  /* 0x7fffffff00028802 */ /* 0x000fe20000000f00 */
[----:B------:R-:W-:Y:S06]  /*1010*/  @!P0 BRA `(.L_x_15) ;  /* 0x0000000000348947 */ /* 0x000fec0003800000 */
[----:B------:R-:W-:-:S13]  /*1020*/  FSETP.GTU.FTZ.AND P0, PT, |R0|, +INF , PT ;  /* 0x7f8000000000780b */ /* 0x000fda0003f1c200 */
[----:B------:R-:W-:Y:S01]  /*1030*/  @P0 FADD.FTZ R2, R0, 1 ;  /* 0x3f80000000020421 */ /* 0x000fe20000010000 */
[----:B------:R-:W-:Y:S06]  /*1040*/  @P0 BRA `(.L_x_15) ;  /* 0x0000000000280947 */ /* 0x000fec0003800000 */
[----:B------:R-:W-:-:S13]  /*1050*/  FSETP.NEU.FTZ.AND P0, PT, |R0|, +INF , PT ;  /* 0x7f8000000000780b */ /* 0x000fda0003f1d200 */
[----:B------:R-:W-:-:S04]  /*1060*/  @P0 FFMA R7, R0, 1.84467440737095516160e+19, RZ ;  /* 0x5f80000000070823 */ /* 0x000fc800000000ff */
[----:B------:R-:W0:Y:S02]  /*1070*/  @P0 MUFU.RSQ R2, R7 ;  /* 0x0000000700020308 */ /* 0x000e240000001400 */
[----:B0-----:R-:W-:Y:S01]  /*1080*/  @P0 FMUL.FTZ R8, R7, R2 ;  /* 0x0000000207080220 */ /* 0x001fe20000410000 */
[----:B------:R-:W-:Y:S01]  /*1090*/  @P0 FMUL.FTZ R10, R2, 0.5 ;  /* 0x3f000000020a0820 */ /* 0x000fe20000410000 */
[----:B------:R-:W-:Y:S02]  /*10a0*/  @!P0 MOV R2, R0 ;  /* 0x0000000000028202 */ /* 0x000fe40000000f00 */
[----:B------:R-:W-:-:S04]  /*10b0*/  @P0 FADD.FTZ R9, -R8, -RZ ;  /* 0x800000ff08090221 */ /* 0x000fc80000010100 */
[----:B------:R-:W-:-:S04]  /*10c0*/  @P0 FFMA R9, R8, R9, R7 ;  /* 0x0000000908090223 */ /* 0x000fc80000000007 */
[----:B------:R-:W-:-:S04]  /*10d0*/  @P0 FFMA R9, R9, R10, R8 ;  /* 0x0000000a09090223 */ /* 0x000fc80000000008 */
[----:B------:R-:W-:-:S07]  /*10e0*/  @P0 FMUL.FTZ R2, R9, 2.3283064365386962891e-10 ;  /* 0x2f80000009020820 */ /* 0x000fce0000410000 */
.L_x_15:
[----:B------:R-:W-:Y:S01]  /*10f0*/  HFMA2 R9, -RZ, RZ, 0, 0 ;  /* 0x00000000ff097431 */ /* 0x000fe200000001ff */
[----:B------:R-:W-:-:S04]  /*1100*/  MOV R8, R11 ;  /* 0x0000000b00087202 */ /* 0x000fc80000000f00 */
[----:B------:R-:W-:Y:S05]  /*1110*/  RET.REL.NODEC R8 `(_Z6set_QsPf) ;  /* 0xffffffec08b87950 */ /* 0x000fea0003c3ffff */
.L_x_16:
[----:B------:R-:W-:-:S00]  /*1120*/  BRA `(.L_x_16) ;  /* 0xfffffffc00fc7947 */ /* 0x000fc0000383ffff */
[----:B------:R-:W-:-:S00]  /*1130*/  NOP ;  /* 0x0000000000007918 */ /* 0x000fc00000000000 */
        /* <DEDUP_REMOVED lines=12> */
.L_x_44:


//--------------------- .text._Z9update_QsPfP4Ionsi --------------------------
	.section	.text._Z9update_QsPfP4Ionsi,"ax",@progbits
	.align	128
        .global         _Z9update_QsPfP4Ionsi
        .type           _Z9update_QsPfP4Ionsi,@function
        .size           _Z9update_QsPfP4Ionsi,(.L_x_46 - _Z9update_QsPfP4Ionsi)
        .other          _Z9update_QsPfP4Ionsi,@"STO_CUDA_ENTRY STV_DEFAULT"
_Z9update_QsPfP4Ionsi:
.text._Z9update_QsPfP4Ionsi:
[----:B------:R-:W-:Y:S01]  /*0000*/  LDC R1, c[0x0][0x37c] ;  /* 0x0000df00ff017b82 */ /* 0x000fe20000000800 */
[----:B------:R-:W0:Y:S07]  /*0010*/  S2R R9, SR_TID.X ;  /* 0x0000000000097919 */ /* 0x000e2e0000002100 */
[----:B------:R-:W0:Y:S08]  /*0020*/  S2UR UR4, SR_CTAID.X ;  /* 0x00000000000479c3 */ /* 0x000e300000002500 */
[----:B------:R-:W0:Y:S02]  /*0030*/  LDC R0, c[0x0][0x360] ;  /* 0x0000d800ff007b82 */ /* 0x000e240000000800 */
[----:B0-----:R-:W-:-:S05]  /*0040*/  IMAD R9, R0, UR4, R9 ;  /* 0x0000000400097c24 */ /* 0x001fca000f8e0209 */
[----:B------:R-:W-:-:S13]  /*0050*/  ISETP.GT.AND P0, PT, R9, 0x3ffffff, PT ;  /* 0x03ffffff0900780c */ /* 0x000fda0003f04270 */
[----:B------:R-:W-:Y:S05]  /*0060*/  @P0 EXIT ;  /* 0x000000000000094d */ /* 0x000fea0003800000 */
[----:B------:R-:W0:Y:S01]  /*0070*/  LDC.64 R4, c[0x0][0x380] ;  /* 0x0000e000ff047b82 */ /* 0x000e220000000a00 */
[----:B------:R-:W1:Y:S01]  /*0080*/  LDCU.64 UR4, c[0x0][0x358] ;  /* 0x00006b00ff0477ac */ /* 0x000e620008000a00 */
[----:B0-----:R-:W-:-:S05]  /*0090*/  IMAD.WIDE R4, R9, 0x4, R4 ;  /* 0x0000000409047825 */ /* 0x001fca00078e0204 */
[----:B-1----:R-:W2:Y:S02]  /*00a0*/  LDG.E R3, desc[UR4][R4.64] ;  /* 0x0000000404037981 */ /* 0x002ea4000c1e1900 */
[----:B--2---:R-:W-:-:S13]  /*00b0*/  FSETP.NEU.AND P0, PT, R3, +INF , PT ;  /* 0x7f8000000300780b */ /* 0x004fda0003f0d000 */
[----:B------:R-:W-:Y:S05]  /*00c0*/  @!P0 EXIT ;  /* 0x000000000000894d */ /* 0x000fea0003800000 */
[----:B------:R-:W0:Y:S08]  /*00d0*/  LDC R11, c[0x0][0x390] ;  /* 0x0000e400ff0b7b82 */ /* 0x000e300000000800 */
[----:B------:R-:W0:Y:S02]  /*00e0*/  LDC.64 R6, c[0x0][0x388] ;  /* 0x0000e200ff067b82 */ /* 0x000e240000000a00 */
[----:B0-----:R-:W-:-:S05]  /*00f0*/  IMAD.WIDE R6, R11, 0x4, R6 ;  /* 0x000000040b067825 */ /* 0x001fca00078e0206 */
[----:B------:R-:W2:Y:S04]  /*0100*/  LDG.E R11, desc[UR4][R6.64+0x4e1c] ;  /* 0x004e1c04060b7981 */ /* 0x000ea8000c1e1900 */
[----:B------:R0:W3:Y:S01]  /*0110*/  LDG.E R8, desc[UR4][R6.64+0x5dbc] ;  /* 0x005dbc0406087981 */ /* 0x0000e2000c1e1900 */
[----:B------:R-:W-:Y:S01]  /*0120*/  SHF.R.S32.HI R0, RZ, 0x1f, R9 ;  /* 0x0000001fff007819 */ /* 0x000fe20000011409 */
[----:B------:R-:W-:Y:S03]  /*0130*/  BSSY.RECONVERGENT B0, `(.L_x_17) ;  /* 0x000004f000007945 */ /* 0x000fe60003800200 */
[----:B------:R-:W-:-:S04]  /*0140*/  LEA.HI R0, R0, R9, RZ, 0xd ;  /* 0x0000000900007211 */ /* 0x000fc800078f68ff */
[----:B------:R-:W-:Y:S01]  /*0150*/  LOP3.LUT R2, R0, 0xffffe000, RZ, 0xc0, !PT ;  /* 0xffffe00000027812 */ /* 0x000fe200078ec0ff */
[----:B0-----:R-:W-:Y:S01]  /*0160*/  HFMA2 R6, -RZ, RZ, 1.875, 0 ;  /* 0x3f800000ff067431 */ /* 0x001fe200000001ff */
[----:B------:R-:W-:Y:S02]  /*0170*/  SHF.R.S32.HI R0, RZ, 0xd, R0 ;  /* 0x0000000dff007819 */ /* 0x000fe40000011400 */
[----:B------:R-:W-:Y:S02]  /*0180*/  IADD3 R2, PT, PT, R9, -R2, RZ ;  /* 0x8000000209027210 */ /* 0x000fe40007ffe0ff */
[----:B------:R-:W-:Y:S02]  /*0190*/  I2FP.F32.S32 R9, R0 ;  /* 0x0000000000097245 */ /* 0x000fe40000201400 */
[----:B------:R-:W-:Y:S02]  /*01a0*/  I2FP.F32.S32 R2, R2 ;  /* 0x0000000200027245 */ /* 0x000fe40000201400 */
[----:B------:R-:W-:-:S03]  /*01b0*/  MOV R7, 0x3f800000 ;  /* 0x3f80000000077802 */ /* 0x000fc60000000f00 */
[----:B--2---:R-:W-:Y:S01]  /*01c0*/  FADD R2, R2, -R11 ;  /* 0x8000000b02027221 */ /* 0x004fe20000000000 */
[----:B---3--:R-:W-:-:S04]  /*01d0*/  FADD R0, -R8, R9 ;  /* 0x0000000908007221 */ /* 0x008fc80000000100 */
        /* <DEDUP_REMOVED lines=68> */
.L_x_18:
[----:B------:R-:W-:Y:S05]  /*0620*/  BSYNC.RECONVERGENT B0 ;  /* 0x0000000000007941 */ /* 0x000fea0003800200 */
.L_x_17:
        /* <DEDUP_REMOVED lines=48> */
[----:B------:R-:W-:Y:S01]  /*0930*/  FFMA R9, R2, 2, R9 ;  /* 0x4000000002097823 */ /* 0x000fe20000000009 */
[----:B0-----:R-:W-:Y:S01]  /*0940*/  FADD R2, R6, -R13 ;  /* 0x8000000d06027221 */ /* 0x001fe20000000000 */
[----:B------:R-:W-:-:S03]  /*0950*/  FSETP.GT.AND P1, PT, R13, RZ, PT ;  /* 0x000000ff0d00720b */ /* 0x000fc60003f24000 */
[----:B------:R-:W-:Y:S01]  /*0960*/  FADD R2, R2, R9 ;  /* 0x0000000902027221 */ /* 0x000fe20000000000 */
[----:B------:R-:W-:Y:S02]  /*0970*/  SEL R8, RZ, 0x83000000, P1 ;  /* 0x83000000ff087807 */ /* 0x000fe40000800000 */
[----:B------:R-:W-:Y:S01]  /*0980*/  FSETP.GEU.AND P1, PT, R6, RZ, PT ;  /* 0x000000ff0600720b */ /* 0x000fe20003f2e000 */
[----:B------:R-:W-:Y:S01]  /*0990*/  FFMA R9, R2, R11, 0.0013391353422775864601 ;  /* 0x3aaf85ed02097423 */ /* 0x000fe2000000000b */
[----:B------:R-:W-:-:S03]  /*09a0*/  IADD3 R10, PT, PT, R8, 0x7f000000, RZ ;  /* 0x7f000000080a7810 */ /* 0x000fc60007ffe0ff */
[C---:B------:R-:W-:Y:S02]  /*09b0*/  FFMA R11, R2.reuse, R9, 0.0096188392490148544312 ;  /* 0x3c1d9856020b7423 */ /* 0x040fe40000000009 */
[----:B------:R0:W1:Y:S02]  /*09c0*/  F2I.NTZ R9, R6 ;  /* 0x0000000600097305 */ /* 0x0000640000203100 */
[----:B------:R-:W-:-:S04]  /*09d0*/  FFMA R11, R2, R11, 0.055503588169813156128 ;  /* 0x3d6357bb020b7423 */ /* 0x000fc8000000000b */
[----:B------:R-:W-:Y:S01]  /*09e0*/  FFMA R11, R2, R11, 0.24022644758224487305 ;  /* 0x3e75fdec020b7423 */ /* 0x000fe2000000000b */
[----:B0-----:R-:W-:-:S03]  /*09f0*/  FSEL R6, RZ, +INF , !P1 ;  /* 0x7f800000ff067808 */ /* 0x001fc60004800000 */
[----:B------:R-:W-:-:S04]  /*0a00*/  FFMA R11, R2, R11, 0.69314718246459960938 ;  /* 0x3f317218020b7423 */ /* 0x000fc8000000000b */
[----:B------:R-:W-:Y:S01]  /*0a10*/  FFMA R11, R2, R11, 1 ;  /* 0x3f800000020b7423 */ /* 0x000fe2000000000b */
[----:B-1----:R-:W-:-:S03]  /*0a20*/  LEA R9, R9, -R8, 0x17 ;  /* 0x8000000809097211 */ /* 0x002fc600078eb8ff */
[----:B------:R-:W-:-:S04]  /*0a30*/  FMUL R10, R10, R11 ;  /* 0x0000000b0a0a7220 */ /* 0x000fc80000400000 */
[----:B------:R-:W-:Y:S01]  /*0a40*/  @!P2 FMUL R6, R9, R10 ;  /* 0x0000000a0906a220 */ /* 0x000fe20000400000 */
[----:B------:R-:W-:-:S07]  /*0a50*/  @!P0 LOP3.LUT R6, R0, 0x7fffffff, RZ, 0xc0, !PT ;  /* 0x7fffffff00068812 */ /* 0x000fce00078ec0ff */
.L_x_20:
[----:B------:R-:W-:Y:S05]  /*0a60*/  BSYNC.RECONVERGENT B0 ;  /* 0x0000000000007941 */ /* 0x000fea0003800200 */
.L_x_19:
[----:B------:R-:W-:Y:S01]  /*0a70*/  FADD R7, R6, R7 ;  /* 0x0000000706077221 */ /* 0x000fe20000000000 */
[----:B------:R-:W-:Y:S03]  /*0a80*/  BSSY.RECONVERGENT B0, `(.L_x_21) ;  /* 0x000000d000007945 */ /* 0x000fe60003800200 */
[----:B------:R0:W1:Y:S01]  /*0a90*/  MUFU.RSQ R2, R7 ;  /* 0x0000000700027308 */ /* 0x0000620000001400 */
[----:B------:R-:W-:-:S04]  /*0aa0*/  IADD3 R0, PT, PT, R7, -0xd000000, RZ ;  /* 0xf300000007007810 */ /* 0x000fc80007ffe0ff */
[----:B------:R-:W-:-:S13]  /*0ab0*/  ISETP.GT.U32.AND P0, PT, R0, 0x727fffff, PT ;  /* 0x727fffff0000780c */ /* 0x000fda0003f04070 */
[----:B01----:R-:W-:Y:S05]  /*0ac0*/  @!P0 BRA `(.L_x_22) ;  /* 0x0000000000108947 */ /* 0x003fea0003800000 */
[----:B------:R-:W-:-:S07]  /*0ad0*/  MOV R10, 0xaf0 ;  /* 0x00000af0000a7802 */ /* 0x000fce0000000f00 */
[----:B------:R-:W-:Y:S05]  /*0ae0*/  CALL.REL.NOINC `($__internal_3_$__cuda_sm20_sqrt_rn_f32_slowpath) ;  /* 0x0000000400307944 */ /* 0x000fea0003c00000 */
[----:B------:R-:W-:Y:S01]  /*0af0*/  MOV R0, R2 ;  /* 0x0000000200007202 */ /* 0x000fe20000000f00 */
[----:B------:R-:W-:Y:S06]  /*0b00*/  BRA `(.L_x_23) ;  /* 0x0000000000107947 */ /* 0x000fec0003800000 */
.L_x_22:
[----:B------:R-:W-:Y:S01]  /*0b10*/  FMUL.FTZ R0, R7, R2 ;  /* 0x0000000207007220 */ /* 0x000fe20000410000 */
[----:B------:R-:W-:-:S03]  /*0b20*/  FMUL.FTZ R2, R2, 0.5 ;  /* 0x3f00000002027820 */ /* 0x000fc60000410000 */
[----:B------:R-:W-:-:S04]  /*0b30*/  FFMA R7, -R0, R0, R7 ;  /* 0x0000000000077223 */ /* 0x000fc80000000107 */
[----:B------:R-:W-:-:S07]  /*0b40*/  FFMA R0, R7, R2, R0 ;  /* 0x0000000207007223 */ /* 0x000fce0000000000 */
.L_x_23:
[----:B------:R-:W-:Y:S05]  /*0b50*/  BSYNC.RECONVERGENT B0 ;  /* 0x0000000000007941 */ /* 0x000fea0003800200 */
.L_x_21:
[----:B------:R-:W-:Y:S01]  /*0b60*/  IADD3 R2, PT, PT, R0, 0x1800000, RZ ;  /* 0x0180000000027810 */ /* 0x000fe20007ffe0ff */
[----:B------:R-:W-:Y:S03]  /*0b70*/  BSSY.RECONVERGENT B0, `(.L_x_24) ;  /* 0x000000b000007945 */ /* 0x000fe60003800200 */
[----:B------:R-:W-:-:S04]  /*0b80*/  LOP3.LUT R2, R2, 0x7f800000, RZ, 0xc0, !PT ;  /* 0x7f80000002027812 */ /* 0x000fc800078ec0ff */
[----:B------:R-:W-:-:S13]  /*0b90*/  ISETP.GT.U32.AND P0, PT, R2, 0x1ffffff, PT ;  /* 0x01ffffff0200780c */ /* 0x000fda0003f04070 */
[----:B------:R-:W-:Y:S05]  /*0ba0*/  @P0 BRA `(.L_x_25) ;  /* 0x00000000000c0947 */ /* 0x000fea0003800000 */
[----:B------:R-:W-:-:S07]  /*0bb0*/  MOV R6, 0xbd0 ;  /* 0x00000bd000067802 */ /* 0x000fce0000000f00 */
[----:B------:R-:W-:Y:S05]  /*0bc0*/  CALL.REL.NOINC `($__internal_2_$__cuda_sm20_rcp_rn_f32_slowpath) ;  /* 0x0000000000247944 */ /* 0x000fea0003c00000 */
[----:B------:R-:W-:Y:S05]  /*0bd0*/  BRA `(.L_x_26) ;  /* 0x0000000000107947 */ /* 0x000fea0003800000 */
.L_x_25:
[----:B------:R-:W0:Y:S02]  /*0be0*/  MUFU.RCP R7, R0 ;  /* 0x0000000000077308 */ /* 0x000e240000001000 */
[----:B0-----:R-:W-:-:S04]  /*0bf0*/  FFMA R2, R7, R0, -1 ;  /* 0xbf80000007027423 */ /* 0x001fc80000000000 */
[----:B------:R-:W-:-:S04]  /*0c00*/  FADD.FTZ R2, -R2, -RZ ;  /* 0x800000ff02027221 */ /* 0x000fc80000010100 */
[----:B------:R-:W-:-:S07]  /*0c10*/  FFMA R2, R7, R2, R7 ;  /* 0x0000000207027223 */ /* 0x000fce0000000007 */
.L_x_26:
[----:B------:R-:W-:Y:S05]  /*0c20*/  BSYNC.RECONVERGENT B0 ;  /* 0x0000000000007941 */ /* 0x000fea0003800200 */
.L_x_24:
[----:B------:R-:W-:-:S05]  /*0c30*/  FADD R3, R3, R2 ;  /* 0x0000000203037221 */ /* 0x000fca0000000000 */
[----:B------:R-:W-:Y:S01]  /*0c40*/  STG.E desc[UR4][R4.64], R3 ;  /* 0x0000000304007986 */ /* 0x000fe2000c101904 */
[----:B------:R-:W-:Y:S05]  /*0c50*/  EXIT ;  /* 0x000000000000794d */ /* 0x000fea0003800000 */
        .weak           $__internal_2_$__cuda_sm20_rcp_rn_f32_slowpath
        .type           $__internal_2_$__cuda_sm20_rcp_rn_f32_slowpath,@function
        .size           $__internal_2_$__cuda_sm20_rcp_rn_f32_slowpath,($__internal_3_$__cuda_sm20_sqrt_rn_f32_slowpath - $__internal_2_$__cuda_sm20_rcp_rn_f32_slowpath)
$__internal_2_$__cuda_sm20_rcp_rn_f32_slowpath:
        /* <DEDUP_REMOVED lines=15> */
.L_x_28:
        /* <DEDUP_REMOVED lines=33> */
.L_x_30:
[----:B------:R0:W1:Y:S02]  /*0f60*/  MUFU.RCP R7, R0 ;  /* 0x0000000000077308 */ /* 0x0000640000001000 */
.L_x_29:
[----:B------:R-:W-:Y:S05]  /*0f70*/  BSYNC.RECONVERGENT B1 ;  /* 0x0000000000017941 */ /* 0x000fea0003800200 */
.L_x_27:
[----:B-1----:R-:W-:Y:S01]  /*0f80*/  MOV R2, R7 ;  /* 0x0000000700027202 */ /* 0x002fe20000000f00 */
[----:B------:R-:W-:-:S04]  /*0f90*/  HFMA2 R7, -RZ, RZ, 0, 0 ;  /* 0x00000000ff077431 */ /* 0x000fc800000001ff */
[----:B0-----:R-:W-:Y:S05]  /*0fa0*/  RET.REL.NODEC R6 `(_Z9update_QsPfP4Ionsi) ;  /* 0xfffffff006147950 */ /* 0x001fea0003c3ffff */
        .weak           $__internal_3_$__cuda_sm20_sqrt_rn_f32_slowpath
        .type           $__internal_3_$__cuda_sm20_sqrt_rn_f32_slowpath,@function
        .size           $__internal_3_$__cuda_sm20_sqrt_rn_f32_slowpath,(.L_x_46 - $__internal_3_$__cuda_sm20_sqrt_rn_f32_slowpath)
$__internal_3_$__cuda_sm20_sqrt_rn_f32_slowpath:
        /* <DEDUP_REMOVED lines=14> */
[----:B------:R-:W-:-:S03]  /*1090*/  @P0 FMUL.FTZ R7, R7, 0.5 ;  /* 0x3f00000007070820 */ /* 0x000fc60000410000 */
[----:B------:R-:W-:-:S04]  /*10a0*/  @P0 FADD.FTZ R2, -R9, -RZ ;  /* 0x800000ff09020221 */ /* 0x000fc80000010100 */
[----:B------:R-:W-:Y:S01]  /*10b0*/  @P0 FFMA R8, R9, R2, R6 ;  /* 0x0000000209080223 */ /* 0x000fe20000000006 */
[----:B------:R-:W-:-:S03]  /*10c0*/  @!P0 MOV R2, R0 ;  /* 0x0000000000028202 */ /* 0x000fc60000000f00 */
[----:B------:R-:W-:-:S04]  /*10d0*/  @P0 FFMA R7, R8, R7, R9 ;  /* 0x0000000708070223 */ /* 0x000fc80000000009 */
[----:B------:R-:W-:-:S07]  /*10e0*/  @P0 FMUL.FTZ R2, R7, 2.3283064365386962891e-10 ;  /* 0x2f80000007020820 */ /* 0x000fce0000410000 */
.L_x_31:
[----:B------:R-:W-:Y:S01]  /*10f0*/  HFMA2 R7, -RZ, RZ, 0, 0 ;  /* 0x00000000ff077431 */ /* 0x000fe200000001ff */
[----:B------:R-:W-:-:S04]  /*1100*/  MOV R6, R10 ;  /* 0x0000000a00067202 */ /* 0x000fc80000000f00 */
[----:B------:R-:W-:Y:S05]  /*1110*/  RET.REL.NODEC R6 `(_Z9update_QsPfP4Ionsi) ;  /* 0xffffffec06b87950 */ /* 0x000fea0003c3ffff */
.L_x_32:
        /* <DEDUP_REMOVED lines=14> */
.L_x_46:


//--------------------- .text._Z10cudaMinPosPfPiS_S0_ --------------------------
	.section	.text._Z10cudaMinPosPfPiS_S0_,"ax",@progbits
	.align	128
        .global         _Z10cudaMinPosPfPiS_S0_
        .type           _Z10cudaMinPosPfPiS_S0_,@function
        .size           _Z10cudaMinPosPfPiS_S0_,(.L_x_49 - _Z10cudaMinPosPfPiS_S0_)
        .other          _Z10cudaMinPosPfPiS_S0_,@"STO_CUDA_ENTRY STV_DEFAULT"
_Z10cudaMinPosPfPiS_S0_:
.text._Z10cudaMinPosPfPiS_S0_:
[----:B------:R-:W-:Y:S01]  /*0000*/  LDC R1, c[0x0][0x37c] ;  /* 0x0000df00ff017b82 */ /* 0x000fe20000000800 */
[----:B------:R-:W0:Y:S07]  /*0010*/  S2R R9, SR_TID.X ;  /* 0x0000000000097919 */ /* 0x000e2e0000002100 */
[----:B------:R-:W0:Y:S01]  /*0020*/  S2UR UR4, SR_CTAID.X ;  /* 0x00000000000479c3 */ /* 0x000e220000002500 */
[----:B------:R-:W1:Y:S07]  /*0030*/  LDCU.64 UR6, c[0x0][0x358] ;  /* 0x00006b00ff0677ac */ /* 0x000e6e0008000a00 */
[----:B------:R-:W0:Y:S08]  /*0040*/  LDC R0, c[0x0][0x360] ;  /* 0x0000d800ff007b82 */ /* 0x000e300000000800 */
[----:B------:R-:W2:Y:S08]  /*0050*/  LDC.64 R2, c[0x0][0x380] ;  /* 0x0000e000ff027b82 */ /* 0x000eb00000000a00 */
[----:B------:R-:W3:Y:S01]  /*0060*/  LDC.64 R4, c[0x0][0x388] ;  /* 0x0000e200ff047b82 */ /* 0x000ee20000000a00 */
[----:B0-----:R-:W-:-:S04]  /*0070*/  IMAD R7, R0, UR4, R9 ;  /* 0x0000000400077c24 */ /* 0x001fc8000f8e0209 */
[----:B--2---:R-:W-:-:S06]  /*0080*/  IMAD.WIDE R2, R7, 0x4, R2 ;  /* 0x0000000407027825 */ /* 0x004fcc00078e0202 */
[----:B-1----:R-:W2:Y:S01]  /*0090*/  LDG.E R2, desc[UR6][R2.64] ;  /* 0x0000000602027981 */ /* 0x002ea2000c1e1900 */
[----:B---3--:R-:W-:-:S06]  /*00a0*/  IMAD.WIDE R4, R7, 0x4, R4 ;  /* 0x0000000407047825 */ /* 0x008fcc00078e0204 */
[----:B------:R-:W3:Y:S01]  /*00b0*/  LDG.E R4, desc[UR6][R4.64] ;  /* 0x0000000604047981 */ /* 0x000ee2000c1e1900 */
[----:B------:R-:W0:Y:S01]  /*00c0*/  S2UR UR5, SR_CgaCtaId ;  /* 0x00000000000579c3 */ /* 0x000e220000008800 */
[----:B------:R-:W-:Y:S01]  /*00d0*/  UMOV UR4, 0x400 ;  /* 0x0000040000047882 */ /* 0x000fe20000000000 */
[----:B------:R-:W-:Y:S01]  /*00e0*/  ISETP.GE.U32.AND P0, PT, R0, 0x2, PT ;  /* 0x000000020000780c */ /* 0x000fe20003f06070 */
[----:B0-----:R-:W-:-:S06]  /*00f0*/  ULEA UR4, UR5, UR4, 0x18 ;  /* 0x0000000405047291 */ /* 0x001fcc000f8ec0ff */
[----:B------:R-:W-:-:S05]  /*0100*/  LEA R7, R9, UR4, 0x2 ;  /* 0x0000000409077c11 */ /* 0x000fca000f8e10ff */
[----:B--2---:R0:W-:Y:S04]  /*0110*/  STS [R7], R2 ;  /* 0x0000000207007388 */ /* 0x0041e80000000800 */
[----:B---3--:R0:W-:Y:S01]  /*0120*/  STS [R7+0x400], R4 ;  /* 0x0004000407007388 */ /* 0x0081e20000000800 */
[----:B------:R-:W-:Y:S06]  /*0130*/  BAR.SYNC.DEFER_BLOCKING 0x0 ;  /* 0x0000000000007b1d */ /* 0x000fec0000010000 */
[----:B------:R-:W-:Y:S05]  /*0140*/  @!P0 BRA `(.L_x_33) ;  /* 0x0000000000408947 */ /* 0x000fea0003800000 */
.L_x_36:
[--C-:B------:R-:W-:Y:S01]  /*0150*/  IMAD.MOV.U32 R3, RZ, RZ, R0.reuse ;  /* 0x000000ffff037224 */ /* 0x100fe200078e0000 */
[----:B------:R-:W-:Y:S01]  /*0160*/  SHF.R.U32.HI R0, RZ, 0x1, R0 ;  /* 0x00000001ff007819 */ /* 0x000fe20000011600 */
[----:B------:R-:W-:Y:S03]  /*0170*/  BSSY.RECONVERGENT B0, `(.L_x_34) ;  /* 0x000000a000007945 */ /* 0x000fe60003800200 */
[----:B------:R-:W-:-:S13]  /*0180*/  ISETP.GE.U32.AND P0, PT, R9, R0, PT ;  /* 0x000000000900720c */ /* 0x000fda0003f06070 */
[----:B-1----:R-:W-:Y:S05]  /*0190*/  @P0 BRA `(.L_x_35) ;  /* 0x00000000001c0947 */ /* 0x002fea0003800000 */
[----:B0-----:R-:W-:Y:S01]  /*01a0*/  IMAD R4, R0, 0x4, R7 ;  /* 0x0000000400047824 */ /* 0x001fe200078e0207 */
[----:B------:R-:W-:Y:S04]  /*01b0*/  LDS R2, [R7] ;  /* 0x0000000007027984 */ /* 0x000fe80000000800 */
[----:B------:R-:W0:Y:S02]  /*01c0*/  LDS R5, [R4] ;  /* 0x0000000004057984 */ /* 0x000e240000000800 */
[----:B0-----:R-:W-:-:S13]  /*01d0*/  FSETP.GT.AND P0, PT, R2, R5, PT ;  /* 0x000000050200720b */ /* 0x001fda0003f04000 */
[----:B------:R-:W-:Y:S04]  /*01e0*/  @P0 STS [R7], R5 ;  /* 0x0000000507000388 */ /* 0x000fe80000000800 */
[----:B------:R-:W0:Y:S04]  /*01f0*/  @P0 LDS R2, [R4+0x400] ;  /* 0x0004000004020984 */ /* 0x000e280000000800 */
[----:B0-----:R1:W-:Y:S02]  /*0200*/  @P0 STS [R7+0x400], R2 ;  /* 0x0004000207000388 */ /* 0x0013e40000000800 */
.L_x_35:
[----:B------:R-:W-:Y:S05]  /*0210*/  BSYNC.RECONVERGENT B0 ;  /* 0x0000000000007941 */ /* 0x000fea0003800200 */
.L_x_34:
[----:B------:R-:W-:Y:S01]  /*0220*/  BAR.SYNC.DEFER_BLOCKING 0x0 ;  /* 0x0000000000007b1d */ /* 0x000fe20000010000 */
[----:B------:R-:W-:-:S13]  /*0230*/  ISETP.GT.U32.AND P0, PT, R3, 0x3, PT ;  /* 0x000000030300780c */ /* 0x000fda0003f04070 */
[----:B------:R-:W-:Y:S05]  /*0240*/  @P0 BRA `(.L_x_36) ;  /* 0xfffffffc00c00947 */ /* 0x000fea000383ffff */
.L_x_33:
[----:B------:R-:W-:-:S13]  /*0250*/  ISETP.NE.AND P0, PT, R9, RZ, PT ;  /* 0x000000ff0900720c */ /* 0x000fda0003f05270 */
[----:B------:R-:W-:Y:S05]  /*0260*/  @P0 EXIT ;  /* 0x000000000000094d */ /* 0x000fea0003800000 */
[----:B------:R-:W2:Y:S01]  /*0270*/  S2UR UR5, SR_CgaCtaId ;  /* 0x00000000000579c3 */ /* 0x000ea20000008800 */
[----:B------:R-:W-:-:S07]  /*0280*/  UMOV UR4, 0x400 ;  /* 0x0000040000047882 */ /* 0x000fce0000000000 */
[----:B01----:R-:W0:Y:S08]  /*0290*/  LDC.64 R2, c[0x0][0x390] ;  /* 0x0000e400ff027b82 */ /* 0x003e300000000a00 */
[----:B------:R-:W1:Y:S01]  /*02a0*/  LDC.64 R4, c[0x0][0x398] ;  /* 0x0000e600ff047b82 */ /* 0x000e620000000a00 */
[----:B--2---:R-:W-:-:S09]  /*02b0*/  ULEA UR4, UR5, UR4, 0x18 ;  /* 0x0000000405047291 */ /* 0x004fd2000f8ec0ff */
[----:B------:R-:W0:Y:S04]  /*02c0*/  LDS R7, [UR4] ;  /* 0x00000004ff077984 */ /* 0x000e280008000800 */
[----:B------:R-:W1:Y:S04]  /*02d0*/  LDS R9, [UR4+0x400] ;  /* 0x00040004ff097984 */ /* 0x000e680008000800 */
[----:B0-----:R-:W-:Y:S04]  /*02e0*/  STG.E desc[UR6][R2.64], R7 ;  /* 0x0000000702007986 */ /* 0x001fe8000c101906 */
[----:B-1----:R-:W-:Y:S01]  /*02f0*/  STG.E desc[UR6][R4.64], R9 ;  /* 0x0000000904007986 */ /* 0x002fe2000c101906 */
[----:B------:R-:W-:Y:S05]  /*0300*/  EXIT ;  /* 0x000000000000794d */ /* 0x000fea0003800000 */
.L_x_37:
        /* <DEDUP_REMOVED lines=15> */
.L_x_49:


//--------------------- .text._Z18cudaPartialsMinPosPfS_Pi --------------------------
	.section	.text._Z18cudaPartialsMinPosPfS_Pi,"ax",@progbits
	.align	128
        .global         _Z18cudaPartialsMinPosPfS_Pi
        .type           _Z18cudaPartialsMinPosPfS_Pi,@function
        .size           _Z18cudaPartialsMinPosPfS_Pi,(.L_x_50 - _Z18cudaPartialsMinPosPfS_Pi)
        .other          _Z18cudaPartialsMinPosPfS_Pi,@"STO_CUDA_ENTRY STV_DEFAULT"
_Z18cudaPartialsMinPosPfS_Pi:
.text._Z18cudaPartialsMinPosPfS_Pi:
[----:B------:R-:W-:Y:S01]  /*0000*/  LDC R1, c[0x0][0x37c] ;  /* 0x0000df00ff017b82 */ /* 0x000fe20000000800 */
[----:B------:R-:W0:Y:S07]  /*0010*/  S2R R4, SR_TID.X ;  /* 0x0000000000047919 */ /* 0x000e2e0000002100 */
[----:B------:R-:W1:Y:S01]  /*0020*/  LDC.64 R2, c[0x0][0x380] ;  /* 0x0000e000ff027b82 */ /* 0x000e620000000a00 */
[----:B------:R-:W0:Y:S01]  /*0030*/  LDCU UR8, c[0x0][0x360] ;  /* 0x00006c00ff0877ac */ /* 0x000e220008000800 */
[----:B------:R-:W0:Y:S01]  /*0040*/  S2R R11, SR_CTAID.X ;  /* 0x00000000000b7919 */ /* 0x000e220000002500 */
[----:B------:R-:W2:Y:S01]  /*0050*/  LDCU.64 UR6, c[0x0][0x358] ;  /* 0x00006b00ff0677ac */ /* 0x000ea20008000a00 */
[----:B0-----:R-:W-:-:S04]  /*0060*/  IMAD R5, R11, UR8, R4 ;  /* 0x000000080b057c24 */ /* 0x001fc8000f8e0204 */
[----:B-1----:R-:W-:-:S06]  /*0070*/  IMAD.WIDE R2, R5, 0x4, R2 ;  /* 0x0000000405027825 */ /* 0x002fcc00078e0202 */
[----:B--2---:R-:W2:Y:S01]  /*0080*/  LDG.E R2, desc[UR6][R2.64] ;  /* 0x0000000602027981 */ /* 0x004ea2000c1e1900 */
[----:B------:R-:W0:Y:S01]  /*0090*/  S2UR UR5, SR_CgaCtaId ;  /* 0x00000000000579c3 */ /* 0x000e220000008800 */
[----:B------:R-:W-:Y:S01]  /*00a0*/  UMOV UR4, 0x400 ;  /* 0x0000040000047882 */ /* 0x000fe20000000000 */
[----:B------:R-:W-:Y:S02]  /*00b0*/  UISETP.GE.U32.AND UP0, UPT, UR8, 0x2, UPT ;  /* 0x000000020800788c */ /* 0x000fe4000bf06070 */
[----:B0-----:R-:W-:-:S06]  /*00c0*/  ULEA UR4, UR5, UR4, 0x18 ;  /* 0x0000000405047291 */ /* 0x001fcc000f8ec0ff */
[----:B------:R-:W-:-:S05]  /*00d0*/  LEA R0, R4, UR4, 0x2 ;  /* 0x0000000404007c11 */ /* 0x000fca000f8e10ff */
[----:B------:R0:W-:Y:S04]  /*00e0*/  STS [R0+0x400], R5 ;  /* 0x0004000500007388 */ /* 0x0001e80000000800 */
[----:B--2---:R0:W-:Y:S01]  /*00f0*/  STS [R0], R2 ;  /* 0x0000000200007388 */ /* 0x0041e20000000800 */
[----:B------:R-:W-:Y:S06]  /*0100*/  BAR.SYNC.DEFER_BLOCKING 0x0 ;  /* 0x0000000000007b1d */ /* 0x000fec0000010000 */
[----:B------:R-:W-:Y:S05]  /*0110*/  BRA.U !UP0, `(.L_x_38) ;  /* 0x0000000108447547 */ /* 0x000fea000b800000 */
[----:B------:R-:W-:-:S07]  /*0120*/  IMAD.U32 R3, RZ, RZ, UR8 ;  /* 0x00000008ff037e24 */ /* 0x000fce000f8e00ff */
.L_x_41:
[----:B------:R-:W-:Y:S01]  /*0130*/  MOV R6, R3 ;  /* 0x0000000300067202 */ /* 0x000fe20000000f00 */
[----:B------:R-:W-:Y:S01]  /*0140*/  BSSY.RECONVERGENT B0, `(.L_x_39) ;  /* 0x000000b000007945 */ /* 0x000fe20003800200 */
[----:B------:R-:W-:-:S04]  /*0150*/  SHF.R.U32.HI R3, RZ, 0x1, R3 ;  /* 0x00000001ff037819 */ /* 0x000fc80000011603 */
[----:B------:R-:W-:-:S13]  /*0160*/  ISETP.GE.U32.AND P0, PT, R4, R3, PT ;  /* 0x000000030400720c */ /* 0x000fda0003f06070 */
[----:B-1----:R-:W-:Y:S05]  /*0170*/  @P0 BRA `(.L_x_40) ;  /* 0x00000000001c0947 */ /* 0x002fea0003800000 */
[----:B------:R-:W-:Y:S01]  /*0180*/  IMAD R7, R3, 0x4, R0 ;  /* 0x0000000403077824 */ /* 0x000fe200078e0200 */
[----:B0-----:R-:W-:Y:S04]  /*0190*/  LDS R2, [R0] ;  /* 0x0000000000027984 */ /* 0x001fe80000000800 */
[----:B------:R-:W0:Y:S02]  /*01a0*/  LDS R9, [R7] ;  /* 0x0000000007097984 */ /* 0x000e240000000800 */
[----:B0-----:R-:W-:-:S13]  /*01b0*/  FSETP.GT.AND P0, PT, R2, R9, PT ;  /* 0x000000090200720b */ /* 0x001fda0003f04000 */
[----:B------:R-:W-:Y:S04]  /*01c0*/  @P0 STS [R0], R9 ;  /* 0x0000000900000388 */ /* 0x000fe80000000800 */
[----:B------:R-:W0:Y:S04]  /*01d0*/  @P0 LDS R5, [R7+0x400] ;  /* 0x0004000007050984 */ /* 0x000e280000000800 */
[----:B0-----:R1:W-:Y:S02]  /*01e0*/  @P0 STS [R0+0x400], R5 ;  /* 0x0004000500000388 */ /* 0x0013e40000000800 */
.L_x_40:
[----:B------:R-:W-:Y:S05]  /*01f0*/  BSYNC.RECONVERGENT B0 ;  /* 0x0000000000007941 */ /* 0x000fea0003800200 */
.L_x_39:
[----:B------:R-:W-:Y:S01]  /*0200*/  BAR.SYNC.DEFER_BLOCKING 0x0 ;  /* 0x0000000000007b1d */ /* 0x000fe20000010000 */
[----:B------:R-:W-:-:S13]  /*0210*/  ISETP.GT.U32.AND P0, PT, R6, 0x3, PT ;  /* 0x000000030600780c */ /* 0x000fda0003f04070 */
[----:B------:R-:W-:Y:S05]  /*0220*/  @P0 BRA `(.L_x_41) ;  /* 0xfffffffc00c00947 */ /* 0x000fea000383ffff */
.L_x_38:
[----:B------:R-:W-:-:S13]  /*0230*/  ISETP.NE.AND P0, PT, R4, RZ, PT ;  /* 0x000000ff0400720c */ /* 0x000fda0003f05270 */
[----:B------:R-:W-:Y:S05]  /*0240*/  @P0 EXIT ;  /* 0x000000000000094d */ /* 0x000fea0003800000 */
[----:B------:R-:W2:Y:S01]  /*0250*/  S2UR UR5, SR_CgaCtaId ;  /* 0x00000000000579c3 */ /* 0x000ea20000008800 */
[----:B------:R-:W-:-:S07]  /*0260*/  UMOV UR4, 0x400 ;  /* 0x0000040000047882 */ /* 0x000fce0000000000 */
[----:B0-----:R-:W0:Y:S08]  /*0270*/  LDC.64 R2, c[0x0][0x388] ;  /* 0x0000e200ff027b82 */ /* 0x001e300000000a00 */
[----:B-1----:R-:W1:Y:S01]  /*0280*/  LDC.64 R4, c[0x0][0x390] ;  /* 0x0000e400ff047b82 */ /* 0x002e620000000a00 */
[----:B--2---:R-:W-:Y:S01]  /*0290*/  ULEA UR4, UR5, UR4, 0x18 ;  /* 0x0000000405047291 */ /* 0x004fe2000f8ec0ff */
[----:B0-----:R-:W-:-:S08]  /*02a0*/  IMAD.WIDE.U32 R2, R11, 0x4, R2 ;  /* 0x000000040b027825 */ /* 0x001fd000078e0002 */
[----:B------:R-:W0:Y:S04]  /*02b0*/  LDS R7, [UR4] ;  /* 0x00000004ff077984 */ /* 0x000e280008000800 */
[----:B------:R-:W2:Y:S01]  /*02c0*/  LDS R9, [UR4+0x400] ;  /* 0x00040004ff097984 */ /* 0x000ea20008000800 */
[----:B-1----:R-:W-:-:S03]  /*02d0*/  IMAD.WIDE.U32 R4, R11, 0x4, R4 ;  /* 0x000000040b047825 */ /* 0x002fc600078e0004 */
[----:B0-----:R-:W-:Y:S04]  /*02e0*/  STG.E desc[UR6][R2.64], R7 ;  /* 0x0000000702007986 */ /* 0x001fe8000c101906 */
[----:B--2---:R-:W-:Y:S01]  /*02f0*/  STG.E desc[UR6][R4.64], R9 ;  /* 0x0000000904007986 */ /* 0x004fe2000c101906 */
[----:B------:R-:W-:Y:S05]  /*0300*/  EXIT ;  /* 0x000000000000794d */ /* 0x000fea0003800000 */
.L_x_42:
        /* <DEDUP_REMOVED lines=15> */
.L_x_50:


//--------------------- .nv.shared._Z6set_QsPf    --------------------------
	.section	.nv.shared._Z6set_QsPf,"aw",@nobits
	.sectionflags	@""
	.align	16
	.zero		1024


//--------------------- .nv.shared.reserved.0     --------------------------
	.section	.nv.shared.reserved.0,"aw",@nobits
	.weak		__nv_reservedSMEM_offset_0_alias
	.size		__nv_reservedSMEM_offset_0_alias, 0, 64
	.other		__nv_reservedSMEM_offset_0_alias,@"STO_CUDA_RESERVED_SHARED STV_DEFAULT"
__nv_reservedSMEM_offset_0_alias:
	.zero		0
	.zero		64


//--------------------- .nv.shared._Z9update_QsPfP4Ionsi --------------------------
	.section	.nv.shared._Z9update_QsPfP4Ionsi,"aw",@nobits
	.sectionflags	@""
	.align	16
	.zero		1024


//--------------------- .nv.shared._Z10cudaMinPosPfPiS_S0_ --------------------------
	.section	.nv.shared._Z10cudaMinPosPfPiS_S0_,"aw",@nobits
	.sectionflags	@""
	.align	16
	.zero		1024


//--------------------- .nv.shared._Z18cudaPartialsMinPosPfS_Pi --------------------------
	.section	.nv.shared._Z18cudaPartialsMinPosPfS_Pi,"aw",@nobits
	.sectionflags	@""
	.align	16
	.zero		1024


//--------------------- .nv.constant0._Z6set_QsPf --------------------------
	.section	.nv.constant0._Z6set_QsPf,"a",@progbits
	.sectionflags	@""
	.align	4
.nv.constant0._Z6set_QsPf:
	.zero		904


//--------------------- .nv.constant0._Z9update_QsPfP4Ionsi --------------------------
	.section	.nv.constant0._Z9update_QsPfP4Ionsi,"a",@progbits
	.sectionflags	@""
	.align	4
.nv.constant0._Z9update_QsPfP4Ionsi:
	.zero		916


//--------------------- .nv.constant0._Z10cudaMinPosPfPiS_S0_ --------------------------
	.section	.nv.constant0._Z10cudaMinPosPfPiS_S0_,"a",@progbits
	.sectionflags	@""
	.align	4
.nv.constant0._Z10cudaMinPosPfPiS_S0_:
	.zero		928


//--------------------- .nv.constant0._Z18cudaPartialsMinPosPfS_Pi --------------------------
	.section	.nv.constant0._Z18cudaPartialsMinPosPfS_Pi,"a",@progbits
	.sectionflags	@""
	.align	4
.nv.constant0._Z18cudaPartialsMinPosPfS_Pi:
	.zero		920


//--------------------- SYMBOLS --------------------------

	.type		.nv.reservedSmem.offset0,@object
	.size		.nv.reservedSmem.offset0,0x4
	.type		.nv.reservedSmem.cap,@object
	.size		.nv.reservedSmem.cap,0x4
